//
// Generated by NVIDIA NVVM Compiler
//
// Compiler Build ID: CL-36424714
// Cuda compilation tools, release 13.0, V13.0.88
// Based on NVVM 20.0.0
//

.version 9.0
.target sm_100
.address_size 64

	// .globl	_Z27farthestpointsamplingKerneliiifiPKfPfPiS1_
// _ZZ27farthestpointsamplingKerneliiifiPKfPfPiS1_E5dists has been demoted
// _ZZ27farthestpointsamplingKerneliiifiPKfPfPiS1_E7dists_i has been demoted
// _ZZ27farthestpointsamplingKerneliiifiPKfPfPiS1_E12num_neighbor has been demoted
// _ZZ27farthestpointsamplingKerneliiifiPKfPfPiS1_E3buf has been demoted
// _ZZ30farthestpointsamplingallKerneliiiPKfPfPiE5dists has been demoted
// _ZZ30farthestpointsamplingallKerneliiiPKfPfPiE7dists_i has been demoted
// _ZZ30farthestpointsamplingallKerneliiiPKfPfPiE3buf has been demoted
// _ZZ9rbskerneliiiPKfPfPiS1_E6temp_x has been demoted
// _ZZ9rbskerneliiiPKfPfPiS1_E6temp_y has been demoted
// _ZZ9rbskerneliiiPKfPfPiS1_E6temp_z has been demoted
// _ZZ9rbskerneliiiPKfPfPiS1_E9temp_x_id has been demoted
// _ZZ9rbskerneliiiPKfPfPiS1_E9temp_y_id has been demoted
// _ZZ9rbskerneliiiPKfPfPiS1_E9temp_z_id has been demoted
// _ZZ9rbskerneliiiPKfPfPiS1_E12temp_cluster has been demoted
// _ZZ9rbskerneliiiPKfPfPiS1_E3cnt has been demoted
// _ZZ12updateradiusiiiPKfPfS1_E9dist2core has been demoted
// _ZZ9ballqueryiiiPKfPfS1_S1_PiE10dist2cores has been demoted

.visible .entry _Z27farthestpointsamplingKerneliiifiPKfPfPiS1_(
	.param .u32 _Z27farthestpointsamplingKerneliiifiPKfPfPiS1__param_0,
	.param .u32 _Z27farthestpointsamplingKerneliiifiPKfPfPiS1__param_1,
	.param .u32 _Z27farthestpointsamplingKerneliiifiPKfPfPiS1__param_2,
	.param .f32 _Z27farthestpointsamplingKerneliiifiPKfPfPiS1__param_3,
	.param .u32 _Z27farthestpointsamplingKerneliiifiPKfPfPiS1__param_4,
	.param .u64 .ptr .align 1 _Z27farthestpointsamplingKerneliiifiPKfPfPiS1__param_5,
	.param .u64 .ptr .align 1 _Z27farthestpointsamplingKerneliiifiPKfPfPiS1__param_6,
	.param .u64 .ptr .align 1 _Z27farthestpointsamplingKerneliiifiPKfPfPiS1__param_7,
	.param .u64 .ptr .align 1 _Z27farthestpointsamplingKerneliiifiPKfPfPiS1__param_8
)
{
	.reg .pred 	%p<25>;
	.reg .b32 	%r<130>;
	.reg .b32 	%f<43>;
	.reg .b64 	%rd<37>;
	// demoted variable
	.shared .align 4 .b8 _ZZ27farthestpointsamplingKerneliiifiPKfPfPiS1_E5dists[4096];
	// demoted variable
	.shared .align 4 .b8 _ZZ27farthestpointsamplingKerneliiifiPKfPfPiS1_E7dists_i[4096];
	// demoted variable
	.shared .align 4 .b8 _ZZ27farthestpointsamplingKerneliiifiPKfPfPiS1_E12num_neighbor[4096];
	// demoted variable
	.shared .align 4 .b8 _ZZ27farthestpointsamplingKerneliiifiPKfPfPiS1_E3buf[36864];
	ld.param.u32 	%r42, [_Z27farthestpointsamplingKerneliiifiPKfPfPiS1__param_1];
	ld.param.u32 	%r43, [_Z27farthestpointsamplingKerneliiifiPKfPfPiS1__param_2];
	ld.param.f32 	%f21, [_Z27farthestpointsamplingKerneliiifiPKfPfPiS1__param_3];
	ld.param.u64 	%rd11, [_Z27farthestpointsamplingKerneliiifiPKfPfPiS1__param_5];
	ld.param.u64 	%rd12, [_Z27farthestpointsamplingKerneliiifiPKfPfPiS1__param_6];
	cvta.to.global.u64 	%rd1, %rd12;
	cvta.to.global.u64 	%rd2, %rd11;
	setp.lt.s32 	%p1, %r43, 1;
	@%p1 bra 	$L__BB0_36;
	mov.u32 	%r1, %tid.x;
	setp.ge.s32 	%p2, %r1, %r42;
	@%p2 bra 	$L__BB0_4;
	mov.u32 	%r2, %ntid.x;
	mov.u32 	%r118, %r1;
$L__BB0_3:
	mul.wide.s32 	%rd13, %r118, 4;
	add.s64 	%rd14, %rd1, %rd13;
	mov.b32 	%r45, 1232348160;
	st.global.u32 	[%rd14], %r45;
	add.s32 	%r118, %r118, %r2;
	setp.lt.s32 	%p3, %r118, %r42;
	@%p3 bra 	$L__BB0_3;
$L__BB0_4:
	min.s32 	%r46, %r42, 3072;
	mul.lo.s32 	%r3, %r46, 3;
	setp.ge.s32 	%p4, %r1, %r3;
	@%p4 bra 	$L__BB0_10;
	mov.u32 	%r4, %ntid.x;
	add.s32 	%r47, %r1, %r4;
	max.u32 	%r48, %r3, %r47;
	setp.lt.u32 	%p5, %r47, %r3;
	selp.u32 	%r49, 1, 0, %p5;
	add.s32 	%r50, %r47, %r49;
	sub.s32 	%r51, %r48, %r50;
	div.u32 	%r52, %r51, %r4;
	add.s32 	%r5, %r52, %r49;
	and.b32  	%r53, %r5, 3;
	setp.eq.s32 	%p6, %r53, 3;
	mov.u32 	%r119, %r1;
	@%p6 bra 	$L__BB0_8;
	add.s32 	%r54, %r5, 1;
	and.b32  	%r55, %r54, 3;
	shl.b32 	%r56, %r1, 2;
	mov.u32 	%r57, _ZZ27farthestpointsamplingKerneliiifiPKfPfPiS1_E3buf;
	add.s32 	%r116, %r57, %r56;
	shl.b32 	%r7, %r4, 2;
	mul.wide.u32 	%rd15, %r1, 4;
	add.s64 	%rd36, %rd2, %rd15;
	mul.wide.u32 	%rd4, %r4, 4;
	neg.s32 	%r115, %r55;
	mad.lo.s32 	%r119, %r4, %r55, %r1;
$L__BB0_7:
	.pragma "nounroll";
	ld.global.f32 	%f22, [%rd36];
	st.shared.f32 	[%r116], %f22;
	add.s32 	%r116, %r116, %r7;
	add.s64 	%rd36, %rd36, %rd4;
	add.s32 	%r115, %r115, 1;
	setp.ne.s32 	%p7, %r115, 0;
	@%p7 bra 	$L__BB0_7;
$L__BB0_8:
	setp.lt.u32 	%p8, %r5, 3;
	@%p8 bra 	$L__BB0_10;
$L__BB0_9:
	mul.wide.u32 	%rd16, %r119, 4;
	add.s64 	%rd17, %rd2, %rd16;
	ld.global.f32 	%f23, [%rd17];
	shl.b32 	%r58, %r119, 2;
	mov.u32 	%r59, _ZZ27farthestpointsamplingKerneliiifiPKfPfPiS1_E3buf;
	add.s32 	%r60, %r59, %r58;
	st.shared.f32 	[%r60], %f23;
	add.s32 	%r61, %r119, %r4;
	mul.wide.u32 	%rd18, %r61, 4;
	add.s64 	%rd19, %rd2, %rd18;
	ld.global.f32 	%f24, [%rd19];
	shl.b32 	%r62, %r4, 2;
	add.s32 	%r63, %r60, %r62;
	st.shared.f32 	[%r63], %f24;
	add.s32 	%r64, %r61, %r4;
	mul.wide.u32 	%rd20, %r64, 4;
	add.s64 	%rd21, %rd2, %rd20;
	ld.global.f32 	%f25, [%rd21];
	add.s32 	%r65, %r63, %r62;
	st.shared.f32 	[%r65], %f25;
	add.s32 	%r66, %r64, %r4;
	mul.wide.u32 	%rd22, %r66, 4;
	add.s64 	%rd23, %rd2, %rd22;
	ld.global.f32 	%f26, [%rd23];
	add.s32 	%r67, %r65, %r62;
	st.shared.f32 	[%r67], %f26;
	add.s32 	%r119, %r66, %r4;
	setp.lt.s32 	%p9, %r119, %r3;
	@%p9 bra 	$L__BB0_9;
$L__BB0_10:
	bar.sync 	0;
	shl.b32 	%r69, %r1, 2;
	mov.u32 	%r70, _ZZ27farthestpointsamplingKerneliiifiPKfPfPiS1_E12num_neighbor;
	add.s32 	%r19, %r70, %r69;
	mul.f32 	%f1, %f21, %f21;
	mov.u32 	%r20, %ntid.x;
	shl.b32 	%r21, %r1, 1;
	mov.b32 	%r129, 0;
	mov.u32 	%r121, %r129;
$L__BB0_11:
	setp.ge.s32 	%p10, %r1, %r42;
	mov.b32 	%r126, 0;
	st.shared.u32 	[%r19], %r126;
	mul.lo.s32 	%r72, %r121, 3;
	mul.wide.s32 	%rd24, %r72, 4;
	add.s64 	%rd7, %rd2, %rd24;
	ld.global.f32 	%f2, [%rd7+4];
	ld.global.f32 	%f3, [%rd7+8];
	mov.f32 	%f42, 0fBF800000;
	@%p10 bra 	$L__BB0_21;
	ld.global.f32 	%f4, [%rd7];
	mov.f32 	%f42, 0fBF800000;
	mov.b32 	%r125, 0;
	mov.u32 	%r123, %r1;
	mov.u32 	%r126, %r125;
$L__BB0_13:
	mul.wide.s32 	%rd25, %r123, 4;
	add.s64 	%rd8, %rd1, %rd25;
	ld.global.f32 	%f6, [%rd8];
	setp.gt.s32 	%p11, %r123, 3071;
	@%p11 bra 	$L__BB0_15;
	mov.u32 	%r75, _ZZ27farthestpointsamplingKerneliiifiPKfPfPiS1_E3buf;
	mad.lo.s32 	%r76, %r123, 12, %r75;
	ld.shared.f32 	%f39, [%r76];
	ld.shared.f32 	%f40, [%r76+4];
	ld.shared.f32 	%f41, [%r76+8];
	bra.uni 	$L__BB0_16;
$L__BB0_15:
	mul.lo.s32 	%r74, %r123, 3;
	mul.wide.u32 	%rd26, %r74, 4;
	add.s64 	%rd27, %rd2, %rd26;
	ld.global.f32 	%f39, [%rd27];
	ld.global.f32 	%f40, [%rd27+4];
	ld.global.f32 	%f41, [%rd27+8];
$L__BB0_16:
	sub.f32 	%f29, %f39, %f4;
	sub.f32 	%f30, %f40, %f2;
	mul.f32 	%f31, %f30, %f30;
	fma.rn.f32 	%f32, %f29, %f29, %f31;
	sub.f32 	%f33, %f41, %f3;
	fma.rn.f32 	%f16, %f33, %f33, %f32;
	setp.gtu.f32 	%p12, %f16, %f1;
	@%p12 bra 	$L__BB0_18;
	add.s32 	%r125, %r125, 1;
	st.shared.u32 	[%r19], %r125;
$L__BB0_18:
	min.f32 	%f17, %f16, %f6;
	setp.eq.f32 	%p13, %f17, %f6;
	@%p13 bra 	$L__BB0_20;
	st.global.f32 	[%rd8], %f17;
$L__BB0_20:
	setp.gt.f32 	%p14, %f17, %f42;
	selp.b32 	%r126, %r123, %r126, %p14;
	selp.f32 	%f42, %f17, %f42, %p14;
	add.s32 	%r123, %r123, %r20;
	setp.lt.s32 	%p15, %r123, %r42;
	@%p15 bra 	$L__BB0_13;
$L__BB0_21:
	setp.lt.u32 	%p16, %r20, 2;
	mov.u32 	%r78, _ZZ27farthestpointsamplingKerneliiifiPKfPfPiS1_E5dists;
	add.s32 	%r79, %r78, %r69;
	st.shared.f32 	[%r79], %f42;
	mov.u32 	%r80, _ZZ27farthestpointsamplingKerneliiifiPKfPfPiS1_E7dists_i;
	add.s32 	%r81, %r80, %r69;
	st.shared.u32 	[%r81], %r126;
	@%p16 bra 	$L__BB0_31;
	mov.b32 	%r127, 0;
$L__BB0_23:
	mov.u32 	%r32, %r127;
	bar.sync 	0;
	add.s32 	%r127, %r32, 1;
	shr.u32 	%r83, %r20, %r127;
	setp.ge.u32 	%p17, %r1, %r83;
	@%p17 bra 	$L__BB0_26;
	shl.b32 	%r34, %r21, %r32;
	add.s32 	%r84, %r21, 1;
	shl.b32 	%r35, %r84, %r32;
	shl.b32 	%r85, %r34, 2;
	add.s32 	%r36, %r78, %r85;
	ld.shared.f32 	%f34, [%r36];
	shl.b32 	%r87, %r35, 2;
	add.s32 	%r88, %r78, %r87;
	ld.shared.f32 	%f20, [%r88];
	setp.geu.f32 	%p18, %f34, %f20;
	@%p18 bra 	$L__BB0_26;
	st.shared.f32 	[%r36], %f20;
	add.s32 	%r91, %r80, %r87;
	ld.shared.u32 	%r92, [%r91];
	add.s32 	%r94, %r80, %r85;
	st.shared.u32 	[%r94], %r92;
$L__BB0_26:
	mov.b32 	%r95, 2;
	shl.b32 	%r96, %r95, %r32;
	setp.lt.u32 	%p19, %r96, %r20;
	@%p19 bra 	$L__BB0_23;
	mov.b32 	%r128, 0;
$L__BB0_28:
	bar.sync 	0;
	add.s32 	%r38, %r128, 1;
	shr.u32 	%r98, %r20, %r38;
	setp.ge.u32 	%p20, %r1, %r98;
	@%p20 bra 	$L__BB0_30;
	shl.b32 	%r99, %r21, %r128;
	add.s32 	%r100, %r21, 1;
	shl.b32 	%r101, %r100, %r128;
	shl.b32 	%r102, %r99, 2;
	add.s32 	%r104, %r70, %r102;
	ld.shared.u32 	%r105, [%r104];
	shl.b32 	%r106, %r101, 2;
	add.s32 	%r107, %r70, %r106;
	ld.shared.u32 	%r108, [%r107];
	add.s32 	%r109, %r108, %r105;
	st.shared.u32 	[%r104], %r109;
$L__BB0_30:
	mov.b32 	%r110, 2;
	shl.b32 	%r111, %r110, %r128;
	setp.lt.u32 	%p21, %r111, %r20;
	mov.u32 	%r128, %r38;
	@%p21 bra 	$L__BB0_28;
$L__BB0_31:
	ld.param.u32 	%r114, [_Z27farthestpointsamplingKerneliiifiPKfPfPiS1__param_4];
	bar.sync 	0;
	ld.shared.u32 	%r112, [_ZZ27farthestpointsamplingKerneliiifiPKfPfPiS1_E12num_neighbor];
	setp.lt.s32 	%p22, %r112, %r114;
	@%p22 bra 	$L__BB0_35;
	setp.ne.s32 	%p23, %r1, 0;
	@%p23 bra 	$L__BB0_34;
	ld.param.u64 	%rd35, [_Z27farthestpointsamplingKerneliiifiPKfPfPiS1__param_8];
	ld.param.u64 	%rd34, [_Z27farthestpointsamplingKerneliiifiPKfPfPiS1__param_7];
	cvta.to.global.u64 	%rd28, %rd34;
	mul.wide.s32 	%rd29, %r129, 4;
	add.s64 	%rd30, %rd28, %rd29;
	st.global.u32 	[%rd30], %r121;
	ld.global.f32 	%f35, [%rd7];
	mul.lo.s32 	%r113, %r129, 3;
	cvta.to.global.u64 	%rd31, %rd35;
	mul.wide.s32 	%rd32, %r113, 4;
	add.s64 	%rd33, %rd31, %rd32;
	st.global.f32 	[%rd33], %f35;
	ld.global.f32 	%f36, [%rd7+4];
	st.global.f32 	[%rd33+4], %f36;
	ld.global.f32 	%f37, [%rd7+8];
	st.global.f32 	[%rd33+8], %f37;
$L__BB0_34:
	add.s32 	%r129, %r129, 1;
$L__BB0_35:
	ld.shared.u32 	%r121, [_ZZ27farthestpointsamplingKerneliiifiPKfPfPiS1_E7dists_i];
	bar.sync 	0;
	setp.lt.s32 	%p24, %r129, %r43;
	@%p24 bra 	$L__BB0_11;
$L__BB0_36:
	ret;

}
	// .globl	_Z30farthestpointsamplingallKerneliiiPKfPfPi
.visible .entry _Z30farthestpointsamplingallKerneliiiPKfPfPi(
	.param .u32 _Z30farthestpointsamplingallKerneliiiPKfPfPi_param_0,
	.param .u32 _Z30farthestpointsamplingallKerneliiiPKfPfPi_param_1,
	.param .u32 _Z30farthestpointsamplingallKerneliiiPKfPfPi_param_2,
	.param .u64 .ptr .align 1 _Z30farthestpointsamplingallKerneliiiPKfPfPi_param_3,
	.param .u64 .ptr .align 1 _Z30farthestpointsamplingallKerneliiiPKfPfPi_param_4,
	.param .u64 .ptr .align 1 _Z30farthestpointsamplingallKerneliiiPKfPfPi_param_5
)
{
	.reg .pred 	%p<26>;
	.reg .b32 	%r<117>;
	.reg .b32 	%f<40>;
	.reg .b64 	%rd<31>;
	// demoted variable
	.shared .align 4 .b8 _ZZ30farthestpointsamplingallKerneliiiPKfPfPiE5dists[2048];
	// demoted variable
	.shared .align 4 .b8 _ZZ30farthestpointsamplingallKerneliiiPKfPfPiE7dists_i[2048];
	// demoted variable
	.shared .align 4 .b8 _ZZ30farthestpointsamplingallKerneliiiPKfPfPiE3buf[36864];
	ld.param.u32 	%r53, [_Z30farthestpointsamplingallKerneliiiPKfPfPi_param_0];
	ld.param.u32 	%r54, [_Z30farthestpointsamplingallKerneliiiPKfPfPi_param_1];
	ld.param.u32 	%r55, [_Z30farthestpointsamplingallKerneliiiPKfPfPi_param_2];
	ld.param.u64 	%rd7, [_Z30farthestpointsamplingallKerneliiiPKfPfPi_param_3];
	ld.param.u64 	%rd8, [_Z30farthestpointsamplingallKerneliiiPKfPfPi_param_4];
	ld.param.u64 	%rd9, [_Z30farthestpointsamplingallKerneliiiPKfPfPi_param_5];
	cvta.to.global.u64 	%rd1, %rd8;
	cvta.to.global.u64 	%rd2, %rd7;
	cvta.to.global.u64 	%rd3, %rd9;
	setp.lt.s32 	%p1, %r55, 1;
	@%p1 bra 	$L__BB1_33;
	mov.u32 	%r104, %ctaid.x;
	setp.ge.s32 	%p2, %r104, %r53;
	@%p2 bra 	$L__BB1_33;
	mov.u32 	%r2, %tid.x;
	mul.lo.s32 	%r3, %r54, %r104;
	mov.u32 	%r4, %ntid.x;
	min.s32 	%r56, %r54, 3072;
	mul.lo.s32 	%r5, %r56, 3;
	mul.lo.s32 	%r6, %r54, 3;
	shl.b32 	%r7, %r2, 1;
	or.b32  	%r8, %r7, 1;
	mov.u32 	%r9, %nctaid.x;
	add.s32 	%r10, %r2, %r4;
	max.s32 	%r57, %r5, %r10;
	setp.lt.s32 	%p3, %r10, %r5;
	selp.u32 	%r58, 1, 0, %p3;
	add.s32 	%r59, %r10, %r58;
	sub.s32 	%r60, %r57, %r59;
	div.u32 	%r61, %r60, %r4;
	add.s32 	%r11, %r61, %r58;
	and.b32  	%r12, %r11, 3;
	shl.b32 	%r62, %r2, 2;
	mov.u32 	%r63, _ZZ30farthestpointsamplingallKerneliiiPKfPfPiE3buf;
	add.s32 	%r13, %r63, %r62;
	shl.b32 	%r14, %r4, 2;
	add.s32 	%r15, %r13, %r14;
	add.s32 	%r16, %r10, %r4;
	mul.lo.s32 	%r17, %r4, 12;
	mul.lo.s32 	%r18, %r4, 3;
	cvt.u64.u32 	%rd20, %r14;
$L__BB1_3:
	setp.ne.s32 	%p4, %r2, 0;
	@%p4 bra 	$L__BB1_5;
	mul.lo.s32 	%r64, %r104, %r55;
	mul.wide.s32 	%rd10, %r64, 4;
	add.s64 	%rd11, %rd3, %rd10;
	mov.b32 	%r65, 0;
	st.global.u32 	[%rd11], %r65;
$L__BB1_5:
	setp.ge.s32 	%p5, %r2, %r54;
	mov.u32 	%r106, %r2;
	@%p5 bra 	$L__BB1_6;
	bra.uni 	$L__BB1_34;
$L__BB1_6:
	setp.ge.s32 	%p7, %r2, %r5;
	@%p7 bra 	$L__BB1_13;
	setp.eq.s32 	%p8, %r12, 3;
	mul.lo.s32 	%r20, %r6, %r104;
	mov.u32 	%r105, %r2;
	@%p8 bra 	$L__BB1_11;
	setp.eq.s32 	%p9, %r12, 0;
	add.s32 	%r68, %r2, %r20;
	mul.wide.s32 	%rd14, %r68, 4;
	add.s64 	%rd4, %rd2, %rd14;
	ld.global.nc.f32 	%f19, [%rd4];
	st.shared.f32 	[%r13], %f19;
	mov.u32 	%r105, %r10;
	@%p9 bra 	$L__BB1_11;
	setp.eq.s32 	%p10, %r12, 1;
	add.s64 	%rd5, %rd4, %rd20;
	ld.global.nc.f32 	%f20, [%rd5];
	st.shared.f32 	[%r15], %f20;
	mov.u32 	%r105, %r16;
	@%p10 bra 	$L__BB1_11;
	add.s32 	%r105, %r16, %r4;
	cvt.u64.u32 	%rd16, %r14;
	add.s64 	%rd17, %rd5, %rd16;
	ld.global.nc.f32 	%f21, [%rd17];
	add.s32 	%r69, %r15, %r14;
	st.shared.f32 	[%r69], %f21;
$L__BB1_11:
	setp.lt.u32 	%p11, %r11, 3;
	@%p11 bra 	$L__BB1_13;
$L__BB1_12:
	add.s32 	%r70, %r105, %r20;
	mul.wide.s32 	%rd18, %r70, 4;
	add.s64 	%rd19, %rd2, %rd18;
	ld.global.nc.f32 	%f22, [%rd19];
	shl.b32 	%r71, %r105, 2;
	mov.u32 	%r72, _ZZ30farthestpointsamplingallKerneliiiPKfPfPiE3buf;
	add.s32 	%r73, %r72, %r71;
	st.shared.f32 	[%r73], %f22;
	add.s64 	%rd21, %rd19, %rd20;
	ld.global.nc.f32 	%f23, [%rd21];
	add.s32 	%r74, %r73, %r14;
	st.shared.f32 	[%r74], %f23;
	add.s64 	%rd22, %rd21, %rd20;
	ld.global.nc.f32 	%f24, [%rd22];
	add.s32 	%r75, %r74, %r14;
	st.shared.f32 	[%r75], %f24;
	add.s64 	%rd23, %rd22, %rd20;
	ld.global.nc.f32 	%f25, [%rd23];
	add.s32 	%r76, %r75, %r14;
	st.shared.f32 	[%r76], %f25;
	add.s32 	%r105, %r14, %r105;
	setp.lt.s32 	%p12, %r105, %r5;
	@%p12 bra 	$L__BB1_12;
$L__BB1_13:
	setp.eq.s32 	%p13, %r55, 1;
	bar.sync 	0;
	@%p13 bra 	$L__BB1_32;
	mul.lo.s32 	%r27, %r6, %r104;
	mul.lo.s32 	%r28, %r104, %r55;
	mov.b32 	%r109, 0;
	mov.b32 	%r108, 1;
$L__BB1_15:
	setp.ge.s32 	%p14, %r2, %r54;
	mad.lo.s32 	%r80, %r109, 3, %r27;
	mul.wide.s32 	%rd24, %r80, 4;
	add.s64 	%rd25, %rd2, %rd24;
	ld.global.nc.f32 	%f1, [%rd25];
	ld.global.nc.f32 	%f2, [%rd25+4];
	ld.global.nc.f32 	%f3, [%rd25+8];
	mov.f32 	%f39, 0fBF800000;
	mov.b32 	%r115, 0;
	@%p14 bra 	$L__BB1_23;
	mov.u32 	%r82, _ZZ30farthestpointsamplingallKerneliiiPKfPfPiE3buf;
	mad.lo.s32 	%r83, %r2, 12, %r82;
	add.s32 	%r111, %r83, 4;
	mad.lo.s32 	%r110, %r2, 3, %r27;
	add.s32 	%r112, %r2, %r3;
	mov.b32 	%r115, 0;
	mov.f32 	%f39, 0fBF800000;
	mov.u32 	%r113, %r2;
$L__BB1_17:
	mul.wide.u32 	%rd26, %r112, 4;
	add.s64 	%rd6, %rd1, %rd26;
	ld.global.f32 	%f5, [%rd6];
	setp.gt.s32 	%p15, %r113, 3071;
	@%p15 bra 	$L__BB1_19;
	ld.shared.f32 	%f36, [%r111+-4];
	ld.shared.f32 	%f37, [%r111];
	ld.shared.f32 	%f38, [%r111+4];
	bra.uni 	$L__BB1_20;
$L__BB1_19:
	mul.wide.s32 	%rd27, %r110, 4;
	add.s64 	%rd28, %rd2, %rd27;
	ld.global.nc.f32 	%f36, [%rd28];
	ld.global.nc.f32 	%f37, [%rd28+4];
	ld.global.nc.f32 	%f38, [%rd28+8];
$L__BB1_20:
	sub.f32 	%f28, %f36, %f1;
	sub.f32 	%f29, %f37, %f2;
	mul.f32 	%f30, %f29, %f29;
	fma.rn.f32 	%f31, %f28, %f28, %f30;
	sub.f32 	%f32, %f38, %f3;
	fma.rn.f32 	%f33, %f32, %f32, %f31;
	min.f32 	%f15, %f33, %f5;
	setp.eq.f32 	%p16, %f15, %f5;
	@%p16 bra 	$L__BB1_22;
	st.global.f32 	[%rd6], %f15;
$L__BB1_22:
	setp.gt.f32 	%p17, %f15, %f39;
	selp.b32 	%r115, %r113, %r115, %p17;
	selp.f32 	%f39, %f15, %f39, %p17;
	add.s32 	%r113, %r113, %r4;
	add.s32 	%r112, %r112, %r4;
	add.s32 	%r111, %r111, %r17;
	add.s32 	%r110, %r110, %r18;
	setp.lt.s32 	%p18, %r113, %r54;
	@%p18 bra 	$L__BB1_17;
$L__BB1_23:
	setp.lt.u32 	%p19, %r4, 2;
	shl.b32 	%r84, %r2, 2;
	mov.u32 	%r85, _ZZ30farthestpointsamplingallKerneliiiPKfPfPiE5dists;
	add.s32 	%r86, %r85, %r84;
	st.shared.f32 	[%r86], %f39;
	mov.u32 	%r87, _ZZ30farthestpointsamplingallKerneliiiPKfPfPiE7dists_i;
	add.s32 	%r88, %r87, %r84;
	st.shared.u32 	[%r88], %r115;
	@%p19 bra 	$L__BB1_29;
	mov.b32 	%r116, 0;
$L__BB1_25:
	mov.u32 	%r45, %r116;
	bar.sync 	0;
	add.s32 	%r116, %r45, 1;
	shr.u32 	%r90, %r4, %r116;
	setp.ge.u32 	%p20, %r2, %r90;
	@%p20 bra 	$L__BB1_28;
	shl.b32 	%r47, %r7, %r45;
	shl.b32 	%r48, %r8, %r45;
	shl.b32 	%r91, %r47, 2;
	mov.u32 	%r92, _ZZ30farthestpointsamplingallKerneliiiPKfPfPiE5dists;
	add.s32 	%r49, %r92, %r91;
	ld.shared.f32 	%f34, [%r49];
	shl.b32 	%r93, %r48, 2;
	add.s32 	%r94, %r92, %r93;
	ld.shared.f32 	%f18, [%r94];
	setp.geu.f32 	%p21, %f34, %f18;
	@%p21 bra 	$L__BB1_28;
	st.shared.f32 	[%r49], %f18;
	mov.u32 	%r96, _ZZ30farthestpointsamplingallKerneliiiPKfPfPiE7dists_i;
	add.s32 	%r97, %r96, %r93;
	ld.shared.u32 	%r98, [%r97];
	add.s32 	%r100, %r96, %r91;
	st.shared.u32 	[%r100], %r98;
$L__BB1_28:
	mov.b32 	%r101, 2;
	shl.b32 	%r102, %r101, %r45;
	setp.lt.u32 	%p22, %r102, %r4;
	@%p22 bra 	$L__BB1_25;
$L__BB1_29:
	setp.ne.s32 	%p23, %r2, 0;
	bar.sync 	0;
	ld.shared.u32 	%r109, [_ZZ30farthestpointsamplingallKerneliiiPKfPfPiE7dists_i];
	@%p23 bra 	$L__BB1_31;
	add.s32 	%r103, %r108, %r28;
	mul.wide.s32 	%rd29, %r103, 4;
	add.s64 	%rd30, %rd3, %rd29;
	st.global.u32 	[%rd30], %r109;
$L__BB1_31:
	add.s32 	%r108, %r108, 1;
	setp.ne.s32 	%p24, %r108, %r55;
	@%p24 bra 	$L__BB1_15;
$L__BB1_32:
	add.s32 	%r104, %r104, %r9;
	setp.lt.s32 	%p25, %r104, %r53;
	@%p25 bra 	$L__BB1_3;
$L__BB1_33:
	ret;
$L__BB1_34:
	add.s32 	%r66, %r106, %r3;
	mul.wide.u32 	%rd12, %r66, 4;
	add.s64 	%rd13, %rd1, %rd12;
	mov.b32 	%r67, 2123789977;
	st.global.u32 	[%rd13], %r67;
	add.s32 	%r106, %r106, %r4;
	setp.lt.s32 	%p6, %r106, %r54;
	@%p6 bra 	$L__BB1_34;
	bra.uni 	$L__BB1_6;

}
	// .globl	_Z11knearkerneliiiPKfPfS1_Pi
.visible .entry _Z11knearkerneliiiPKfPfS1_Pi(
	.param .u32 _Z11knearkerneliiiPKfPfS1_Pi_param_0,
	.param .u32 _Z11knearkerneliiiPKfPfS1_Pi_param_1,
	.param .u32 _Z11knearkerneliiiPKfPfS1_Pi_param_2,
	.param .u64 .ptr .align 1 _Z11knearkerneliiiPKfPfS1_Pi_param_3,
	.param .u64 .ptr .align 1 _Z11knearkerneliiiPKfPfS1_Pi_param_4,
	.param .u64 .ptr .align 1 _Z11knearkerneliiiPKfPfS1_Pi_param_5,
	.param .u64 .ptr .align 1 _Z11knearkerneliiiPKfPfS1_Pi_param_6
)
{
	.reg .pred 	%p<17>;
	.reg .b32 	%r<36>;
	.reg .b32 	%f<82>;
	.reg .b64 	%rd<26>;

	ld.param.u32 	%r16, [_Z11knearkerneliiiPKfPfS1_Pi_param_1];
	ld.param.u32 	%r17, [_Z11knearkerneliiiPKfPfS1_Pi_param_2];
	ld.param.u64 	%rd9, [_Z11knearkerneliiiPKfPfS1_Pi_param_3];
	ld.param.u64 	%rd11, [_Z11knearkerneliiiPKfPfS1_Pi_param_4];
	ld.param.u64 	%rd12, [_Z11knearkerneliiiPKfPfS1_Pi_param_5];
	ld.param.u64 	%rd10, [_Z11knearkerneliiiPKfPfS1_Pi_param_6];
	cvta.to.global.u64 	%rd1, %rd11;
	cvta.to.global.u64 	%rd2, %rd12;
	mov.u32 	%r31, %tid.x;
	setp.ge.s32 	%p1, %r31, %r16;
	@%p1 bra 	$L__BB2_26;
	setp.gt.s32 	%p2, %r17, 0;
	mov.u32 	%r2, %ntid.x;
	@%p2 bra 	$L__BB2_2;
	bra.uni 	$L__BB2_25;
$L__BB2_2:
	and.b32  	%r3, %r17, 3;
	and.b32  	%r4, %r17, 2147483644;
	and.b32  	%r5, %r17, 1;
	cvta.to.global.u64 	%rd3, %rd9;
	cvta.to.global.u64 	%rd4, %rd10;
$L__BB2_3:
	setp.lt.u32 	%p4, %r17, 4;
	mul.lo.s32 	%r20, %r31, 3;
	mul.wide.s32 	%rd15, %r20, 4;
	add.s64 	%rd16, %rd3, %rd15;
	ld.global.f32 	%f1, [%rd16];
	ld.global.f32 	%f2, [%rd16+4];
	ld.global.f32 	%f3, [%rd16+8];
	mul.wide.s32 	%rd17, %r31, 4;
	add.s64 	%rd5, %rd2, %rd17;
	mov.b32 	%r21, 1148846080;
	st.global.u32 	[%rd5], %r21;
	add.s64 	%rd6, %rd4, %rd17;
	mov.b32 	%r34, 0;
	@%p4 bra 	$L__BB2_14;
	mov.b32 	%r32, 0;
$L__BB2_5:
	.pragma "nounroll";
	mul.lo.s32 	%r8, %r32, 3;
	mul.wide.u32 	%rd18, %r8, 4;
	add.s64 	%rd7, %rd1, %rd18;
	ld.global.f32 	%f21, [%rd7];
	ld.global.f32 	%f22, [%rd7+4];
	ld.global.f32 	%f23, [%rd7+8];
	sub.f32 	%f24, %f21, %f1;
	sub.f32 	%f25, %f22, %f2;
	mul.f32 	%f26, %f25, %f25;
	fma.rn.f32 	%f27, %f24, %f24, %f26;
	sub.f32 	%f28, %f23, %f3;
	fma.rn.f32 	%f4, %f28, %f28, %f27;
	ld.global.f32 	%f79, [%rd5];
	setp.geu.f32 	%p5, %f4, %f79;
	@%p5 bra 	$L__BB2_7;
	st.global.f32 	[%rd5], %f4;
	st.global.u32 	[%rd6], %r32;
	ld.global.f32 	%f79, [%rd5];
$L__BB2_7:
	ld.global.f32 	%f29, [%rd7+12];
	ld.global.f32 	%f30, [%rd7+16];
	ld.global.f32 	%f31, [%rd7+20];
	sub.f32 	%f32, %f29, %f1;
	sub.f32 	%f33, %f30, %f2;
	mul.f32 	%f34, %f33, %f33;
	fma.rn.f32 	%f35, %f32, %f32, %f34;
	sub.f32 	%f36, %f31, %f3;
	fma.rn.f32 	%f8, %f36, %f36, %f35;
	setp.geu.f32 	%p6, %f8, %f79;
	@%p6 bra 	$L__BB2_9;
	add.s32 	%r23, %r32, 1;
	st.global.f32 	[%rd5], %f8;
	st.global.u32 	[%rd6], %r23;
	ld.global.f32 	%f79, [%rd5];
$L__BB2_9:
	add.s32 	%r24, %r8, 6;
	mul.wide.u32 	%rd19, %r24, 4;
	add.s64 	%rd20, %rd1, %rd19;
	ld.global.f32 	%f37, [%rd20];
	ld.global.f32 	%f38, [%rd20+4];
	ld.global.f32 	%f39, [%rd20+8];
	sub.f32 	%f40, %f37, %f1;
	sub.f32 	%f41, %f38, %f2;
	mul.f32 	%f42, %f41, %f41;
	fma.rn.f32 	%f43, %f40, %f40, %f42;
	sub.f32 	%f44, %f39, %f3;
	fma.rn.f32 	%f11, %f44, %f44, %f43;
	setp.geu.f32 	%p7, %f11, %f79;
	@%p7 bra 	$L__BB2_11;
	add.s32 	%r25, %r32, 2;
	st.global.f32 	[%rd5], %f11;
	st.global.u32 	[%rd6], %r25;
	ld.global.f32 	%f79, [%rd5];
$L__BB2_11:
	add.s32 	%r26, %r8, 9;
	mul.wide.u32 	%rd21, %r26, 4;
	add.s64 	%rd22, %rd1, %rd21;
	ld.global.f32 	%f45, [%rd22];
	ld.global.f32 	%f46, [%rd22+4];
	ld.global.f32 	%f47, [%rd22+8];
	sub.f32 	%f48, %f45, %f1;
	sub.f32 	%f49, %f46, %f2;
	mul.f32 	%f50, %f49, %f49;
	fma.rn.f32 	%f51, %f48, %f48, %f50;
	sub.f32 	%f52, %f47, %f3;
	fma.rn.f32 	%f14, %f52, %f52, %f51;
	setp.geu.f32 	%p8, %f14, %f79;
	@%p8 bra 	$L__BB2_13;
	add.s32 	%r27, %r32, 3;
	st.global.f32 	[%rd5], %f14;
	st.global.u32 	[%rd6], %r27;
$L__BB2_13:
	add.s32 	%r32, %r32, 4;
	setp.ne.s32 	%p9, %r32, %r4;
	mov.u32 	%r34, %r4;
	@%p9 bra 	$L__BB2_5;
$L__BB2_14:
	setp.eq.s32 	%p10, %r3, 0;
	@%p10 bra 	$L__BB2_24;
	setp.eq.s32 	%p11, %r3, 1;
	@%p11 bra 	$L__BB2_21;
	mul.lo.s32 	%r28, %r34, 3;
	mul.wide.u32 	%rd23, %r28, 4;
	add.s64 	%rd8, %rd1, %rd23;
	ld.global.f32 	%f53, [%rd8];
	ld.global.f32 	%f54, [%rd8+4];
	ld.global.f32 	%f55, [%rd8+8];
	sub.f32 	%f56, %f53, %f1;
	sub.f32 	%f57, %f54, %f2;
	mul.f32 	%f58, %f57, %f57;
	fma.rn.f32 	%f59, %f56, %f56, %f58;
	sub.f32 	%f60, %f55, %f3;
	fma.rn.f32 	%f15, %f60, %f60, %f59;
	ld.global.f32 	%f81, [%rd5];
	setp.geu.f32 	%p12, %f15, %f81;
	@%p12 bra 	$L__BB2_18;
	st.global.f32 	[%rd5], %f15;
	st.global.u32 	[%rd6], %r34;
	ld.global.f32 	%f81, [%rd5];
$L__BB2_18:
	ld.global.f32 	%f61, [%rd8+12];
	ld.global.f32 	%f62, [%rd8+16];
	ld.global.f32 	%f63, [%rd8+20];
	sub.f32 	%f64, %f61, %f1;
	sub.f32 	%f65, %f62, %f2;
	mul.f32 	%f66, %f65, %f65;
	fma.rn.f32 	%f67, %f64, %f64, %f66;
	sub.f32 	%f68, %f63, %f3;
	fma.rn.f32 	%f19, %f68, %f68, %f67;
	setp.geu.f32 	%p13, %f19, %f81;
	@%p13 bra 	$L__BB2_20;
	add.s32 	%r29, %r34, 1;
	st.global.f32 	[%rd5], %f19;
	st.global.u32 	[%rd6], %r29;
$L__BB2_20:
	add.s32 	%r34, %r34, 2;
$L__BB2_21:
	setp.eq.s32 	%p14, %r5, 0;
	@%p14 bra 	$L__BB2_24;
	mul.lo.s32 	%r30, %r34, 3;
	mul.wide.u32 	%rd24, %r30, 4;
	add.s64 	%rd25, %rd1, %rd24;
	ld.global.f32 	%f69, [%rd25];
	ld.global.f32 	%f70, [%rd25+4];
	ld.global.f32 	%f71, [%rd25+8];
	sub.f32 	%f72, %f69, %f1;
	sub.f32 	%f73, %f70, %f2;
	mul.f32 	%f74, %f73, %f73;
	fma.rn.f32 	%f75, %f72, %f72, %f74;
	sub.f32 	%f76, %f71, %f3;
	fma.rn.f32 	%f20, %f76, %f76, %f75;
	ld.global.f32 	%f77, [%rd5];
	setp.geu.f32 	%p15, %f20, %f77;
	@%p15 bra 	$L__BB2_24;
	st.global.f32 	[%rd5], %f20;
	st.global.u32 	[%rd6], %r34;
$L__BB2_24:
	add.s32 	%r31, %r31, %r2;
	setp.lt.s32 	%p16, %r31, %r16;
	@%p16 bra 	$L__BB2_3;
	bra.uni 	$L__BB2_26;
$L__BB2_25:
	mul.wide.s32 	%rd13, %r31, 4;
	add.s64 	%rd14, %rd2, %rd13;
	mov.b32 	%r18, 1148846080;
	st.global.u32 	[%rd14], %r18;
	add.s32 	%r31, %r31, %r2;
	setp.lt.s32 	%p3, %r31, %r16;
	@%p3 bra 	$L__BB2_25;
$L__BB2_26:
	bar.sync 	0;
	ret;

}
	// .globl	_Z9rbskerneliiiPKfPfPiS1_
.visible .entry _Z9rbskerneliiiPKfPfPiS1_(
	.param .u32 _Z9rbskerneliiiPKfPfPiS1__param_0,
	.param .u32 _Z9rbskerneliiiPKfPfPiS1__param_1,
	.param .u32 _Z9rbskerneliiiPKfPfPiS1__param_2,
	.param .u64 .ptr .align 1 _Z9rbskerneliiiPKfPfPiS1__param_3,
	.param .u64 .ptr .align 1 _Z9rbskerneliiiPKfPfPiS1__param_4,
	.param .u64 .ptr .align 1 _Z9rbskerneliiiPKfPfPiS1__param_5,
	.param .u64 .ptr .align 1 _Z9rbskerneliiiPKfPfPiS1__param_6
)
{
	.reg .pred 	%p<32>;
	.reg .b32 	%r<192>;
	.reg .b32 	%f<104>;
	.reg .b64 	%rd<51>;
	// demoted variable
	.shared .align 4 .b8 _ZZ9rbskerneliiiPKfPfPiS1_E6temp_x[4096];
	// demoted variable
	.shared .align 4 .b8 _ZZ9rbskerneliiiPKfPfPiS1_E6temp_y[4096];
	// demoted variable
	.shared .align 4 .b8 _ZZ9rbskerneliiiPKfPfPiS1_E6temp_z[4096];
	// demoted variable
	.shared .align 4 .b8 _ZZ9rbskerneliiiPKfPfPiS1_E9temp_x_id[4096];
	// demoted variable
	.shared .align 4 .b8 _ZZ9rbskerneliiiPKfPfPiS1_E9temp_y_id[4096];
	// demoted variable
	.shared .align 4 .b8 _ZZ9rbskerneliiiPKfPfPiS1_E9temp_z_id[4096];
	// demoted variable
	.shared .align 4 .b8 _ZZ9rbskerneliiiPKfPfPiS1_E12temp_cluster[12288];
	// demoted variable
	.shared .align 4 .u32 _ZZ9rbskerneliiiPKfPfPiS1_E3cnt;
	ld.param.u32 	%r52, [_Z9rbskerneliiiPKfPfPiS1__param_1];
	ld.param.u64 	%rd9, [_Z9rbskerneliiiPKfPfPiS1__param_3];
	ld.param.u64 	%rd10, [_Z9rbskerneliiiPKfPfPiS1__param_4];
	ld.param.u64 	%rd11, [_Z9rbskerneliiiPKfPfPiS1__param_5];
	ld.param.u64 	%rd8, [_Z9rbskerneliiiPKfPfPiS1__param_6];
	cvta.to.global.u64 	%rd1, %rd9;
	cvta.to.global.u64 	%rd2, %rd11;
	cvta.to.global.u64 	%rd3, %rd10;
	mov.u32 	%r1, %ctaid.x;
	setp.eq.s32 	%p1, %r1, 0;
	@%p1 bra 	$L__BB3_51;
	mov.u32 	%r2, %tid.x;
	setp.ne.s32 	%p2, %r2, 0;
	setp.lt.s32 	%p3, %r52, 1;
	or.pred  	%p4, %p2, %p3;
	@%p4 bra 	$L__BB3_23;
	add.s32 	%r3, %r1, -1;
	ld.shared.u32 	%r181, [_ZZ9rbskerneliiiPKfPfPiS1_E3cnt];
	and.b32  	%r5, %r52, 3;
	setp.lt.u32 	%p5, %r52, 4;
	mov.b32 	%r190, 0;
	@%p5 bra 	$L__BB3_13;
	and.b32  	%r190, %r52, 2147483644;
	neg.s32 	%r178, %r190;
	add.s64 	%rd50, %rd2, 8;
	mov.b32 	%r179, 6;
$L__BB3_4:
	.pragma "nounroll";
	ld.global.u32 	%r55, [%rd50+-8];
	setp.ne.s32 	%p6, %r3, %r55;
	@%p6 bra 	$L__BB3_6;
	add.s32 	%r56, %r179, -6;
	mul.wide.u32 	%rd12, %r56, 4;
	add.s64 	%rd13, %rd1, %rd12;
	ld.global.f32 	%f31, [%rd13];
	mov.u32 	%r57, _ZZ9rbskerneliiiPKfPfPiS1_E12temp_cluster;
	mad.lo.s32 	%r58, %r181, 12, %r57;
	st.shared.f32 	[%r58], %f31;
	ld.global.f32 	%f32, [%rd13+4];
	st.shared.f32 	[%r58+4], %f32;
	ld.global.f32 	%f33, [%rd13+8];
	st.shared.f32 	[%r58+8], %f33;
	add.s32 	%r181, %r181, 1;
	st.shared.u32 	[_ZZ9rbskerneliiiPKfPfPiS1_E3cnt], %r181;
$L__BB3_6:
	ld.global.u32 	%r59, [%rd50+-4];
	setp.ne.s32 	%p7, %r3, %r59;
	@%p7 bra 	$L__BB3_8;
	add.s32 	%r60, %r179, -3;
	mul.wide.u32 	%rd14, %r60, 4;
	add.s64 	%rd15, %rd1, %rd14;
	ld.global.f32 	%f34, [%rd15];
	mov.u32 	%r61, _ZZ9rbskerneliiiPKfPfPiS1_E12temp_cluster;
	mad.lo.s32 	%r62, %r181, 12, %r61;
	st.shared.f32 	[%r62], %f34;
	ld.global.f32 	%f35, [%rd15+4];
	st.shared.f32 	[%r62+4], %f35;
	ld.global.f32 	%f36, [%rd15+8];
	st.shared.f32 	[%r62+8], %f36;
	add.s32 	%r181, %r181, 1;
	st.shared.u32 	[_ZZ9rbskerneliiiPKfPfPiS1_E3cnt], %r181;
$L__BB3_8:
	ld.global.u32 	%r63, [%rd50];
	setp.ne.s32 	%p8, %r3, %r63;
	@%p8 bra 	$L__BB3_10;
	mul.wide.u32 	%rd16, %r179, 4;
	add.s64 	%rd17, %rd1, %rd16;
	ld.global.f32 	%f37, [%rd17];
	mov.u32 	%r64, _ZZ9rbskerneliiiPKfPfPiS1_E12temp_cluster;
	mad.lo.s32 	%r65, %r181, 12, %r64;
	st.shared.f32 	[%r65], %f37;
	ld.global.f32 	%f38, [%rd17+4];
	st.shared.f32 	[%r65+4], %f38;
	ld.global.f32 	%f39, [%rd17+8];
	st.shared.f32 	[%r65+8], %f39;
	add.s32 	%r181, %r181, 1;
	st.shared.u32 	[_ZZ9rbskerneliiiPKfPfPiS1_E3cnt], %r181;
$L__BB3_10:
	ld.global.u32 	%r66, [%rd50+4];
	setp.ne.s32 	%p9, %r3, %r66;
	@%p9 bra 	$L__BB3_12;
	add.s32 	%r67, %r179, 3;
	mul.wide.u32 	%rd18, %r67, 4;
	add.s64 	%rd19, %rd1, %rd18;
	ld.global.f32 	%f40, [%rd19];
	mov.u32 	%r68, _ZZ9rbskerneliiiPKfPfPiS1_E12temp_cluster;
	mad.lo.s32 	%r69, %r181, 12, %r68;
	st.shared.f32 	[%r69], %f40;
	ld.global.f32 	%f41, [%rd19+4];
	st.shared.f32 	[%r69+4], %f41;
	ld.global.f32 	%f42, [%rd19+8];
	st.shared.f32 	[%r69+8], %f42;
	add.s32 	%r181, %r181, 1;
	st.shared.u32 	[_ZZ9rbskerneliiiPKfPfPiS1_E3cnt], %r181;
$L__BB3_12:
	add.s32 	%r179, %r179, 12;
	add.s32 	%r178, %r178, 4;
	add.s64 	%rd50, %rd50, 16;
	setp.ne.s32 	%p10, %r178, 0;
	@%p10 bra 	$L__BB3_4;
$L__BB3_13:
	setp.eq.s32 	%p11, %r5, 0;
	@%p11 bra 	$L__BB3_23;
	setp.eq.s32 	%p12, %r5, 1;
	@%p12 bra 	$L__BB3_20;
	mul.wide.u32 	%rd20, %r190, 4;
	add.s64 	%rd7, %rd2, %rd20;
	ld.global.u32 	%r70, [%rd7];
	setp.ne.s32 	%p13, %r3, %r70;
	@%p13 bra 	$L__BB3_17;
	mul.lo.s32 	%r71, %r190, 3;
	mul.wide.u32 	%rd21, %r71, 4;
	add.s64 	%rd22, %rd1, %rd21;
	ld.global.f32 	%f43, [%rd22];
	mov.u32 	%r72, _ZZ9rbskerneliiiPKfPfPiS1_E12temp_cluster;
	mad.lo.s32 	%r73, %r181, 12, %r72;
	st.shared.f32 	[%r73], %f43;
	ld.global.f32 	%f44, [%rd22+4];
	st.shared.f32 	[%r73+4], %f44;
	ld.global.f32 	%f45, [%rd22+8];
	st.shared.f32 	[%r73+8], %f45;
	add.s32 	%r181, %r181, 1;
	st.shared.u32 	[_ZZ9rbskerneliiiPKfPfPiS1_E3cnt], %r181;
$L__BB3_17:
	ld.global.u32 	%r74, [%rd7+4];
	setp.ne.s32 	%p14, %r3, %r74;
	@%p14 bra 	$L__BB3_19;
	mad.lo.s32 	%r75, %r190, 3, 3;
	mul.wide.u32 	%rd23, %r75, 4;
	add.s64 	%rd24, %rd1, %rd23;
	ld.global.f32 	%f46, [%rd24];
	mov.u32 	%r76, _ZZ9rbskerneliiiPKfPfPiS1_E12temp_cluster;
	mad.lo.s32 	%r77, %r181, 12, %r76;
	st.shared.f32 	[%r77], %f46;
	ld.global.f32 	%f47, [%rd24+4];
	st.shared.f32 	[%r77+4], %f47;
	ld.global.f32 	%f48, [%rd24+8];
	st.shared.f32 	[%r77+8], %f48;
	add.s32 	%r181, %r181, 1;
	st.shared.u32 	[_ZZ9rbskerneliiiPKfPfPiS1_E3cnt], %r181;
$L__BB3_19:
	add.s32 	%r190, %r190, 2;
$L__BB3_20:
	and.b32  	%r78, %r52, 1;
	setp.eq.b32 	%p15, %r78, 1;
	not.pred 	%p16, %p15;
	@%p16 bra 	$L__BB3_23;
	mul.wide.u32 	%rd25, %r190, 4;
	add.s64 	%rd26, %rd2, %rd25;
	ld.global.u32 	%r79, [%rd26];
	setp.ne.s32 	%p17, %r3, %r79;
	@%p17 bra 	$L__BB3_23;
	mul.lo.s32 	%r80, %r190, 3;
	mul.wide.u32 	%rd27, %r80, 4;
	add.s64 	%rd28, %rd1, %rd27;
	ld.global.f32 	%f49, [%rd28];
	mov.u32 	%r81, _ZZ9rbskerneliiiPKfPfPiS1_E12temp_cluster;
	mad.lo.s32 	%r82, %r181, 12, %r81;
	st.shared.f32 	[%r82], %f49;
	ld.global.f32 	%f50, [%rd28+4];
	st.shared.f32 	[%r82+4], %f50;
	ld.global.f32 	%f51, [%rd28+8];
	st.shared.f32 	[%r82+8], %f51;
	add.s32 	%r83, %r181, 1;
	st.shared.u32 	[_ZZ9rbskerneliiiPKfPfPiS1_E3cnt], %r83;
$L__BB3_23:
	bar.sync 	0;
	ld.shared.u32 	%r84, [_ZZ9rbskerneliiiPKfPfPiS1_E3cnt];
	setp.ge.u32 	%p18, %r2, %r84;
	@%p18 bra 	$L__BB3_25;
	mov.u32 	%r92, _ZZ9rbskerneliiiPKfPfPiS1_E12temp_cluster;
	mad.lo.s32 	%r93, %r2, 12, %r92;
	ld.shared.f32 	%f55, [%r93];
	shl.b32 	%r94, %r2, 2;
	mov.u32 	%r95, _ZZ9rbskerneliiiPKfPfPiS1_E6temp_x;
	add.s32 	%r96, %r95, %r94;
	st.shared.f32 	[%r96], %f55;
	ld.shared.f32 	%f56, [%r93+4];
	mov.u32 	%r97, _ZZ9rbskerneliiiPKfPfPiS1_E6temp_y;
	add.s32 	%r98, %r97, %r94;
	st.shared.f32 	[%r98], %f56;
	ld.shared.f32 	%f57, [%r93+8];
	mov.u32 	%r99, _ZZ9rbskerneliiiPKfPfPiS1_E6temp_z;
	add.s32 	%r100, %r99, %r94;
	st.shared.f32 	[%r100], %f57;
	mov.u32 	%r101, _ZZ9rbskerneliiiPKfPfPiS1_E9temp_x_id;
	add.s32 	%r102, %r101, %r94;
	st.shared.u32 	[%r102], %r2;
	mov.u32 	%r103, _ZZ9rbskerneliiiPKfPfPiS1_E9temp_y_id;
	add.s32 	%r104, %r103, %r94;
	st.shared.u32 	[%r104], %r2;
	mov.u32 	%r105, _ZZ9rbskerneliiiPKfPfPiS1_E9temp_z_id;
	add.s32 	%r106, %r105, %r94;
	st.shared.u32 	[%r106], %r2;
	bra.uni 	$L__BB3_26;
$L__BB3_25:
	ld.shared.f32 	%f52, [_ZZ9rbskerneliiiPKfPfPiS1_E12temp_cluster];
	shl.b32 	%r85, %r2, 2;
	mov.u32 	%r86, _ZZ9rbskerneliiiPKfPfPiS1_E6temp_x;
	add.s32 	%r87, %r86, %r85;
	st.shared.f32 	[%r87], %f52;
	ld.shared.f32 	%f53, [_ZZ9rbskerneliiiPKfPfPiS1_E12temp_cluster+4];
	mov.u32 	%r88, _ZZ9rbskerneliiiPKfPfPiS1_E6temp_y;
	add.s32 	%r89, %r88, %r85;
	st.shared.f32 	[%r89], %f53;
	ld.shared.f32 	%f54, [_ZZ9rbskerneliiiPKfPfPiS1_E12temp_cluster+8];
	mov.u32 	%r90, _ZZ9rbskerneliiiPKfPfPiS1_E6temp_z;
	add.s32 	%r91, %r90, %r85;
	st.shared.f32 	[%r91], %f54;
$L__BB3_26:
	bar.sync 	0;
	mov.u32 	%r30, %ntid.x;
	setp.lt.u32 	%p19, %r30, 2;
	@%p19 bra 	$L__BB3_43;
	shl.b32 	%r31, %r2, 1;
	or.b32  	%r32, %r31, 1;
	add.s32 	%r33, %r31, 2;
	mov.b32 	%r191, 0;
$L__BB3_28:
	bar.sync 	0;
	add.s32 	%r35, %r191, 1;
	shr.u32 	%r108, %r30, %r35;
	setp.ge.u32 	%p20, %r2, %r108;
	@%p20 bra 	$L__BB3_42;
	shl.b32 	%r36, %r31, %r191;
	shl.b32 	%r37, %r32, %r191;
	shl.b32 	%r38, %r33, %r191;
	shl.b32 	%r109, %r36, 2;
	mov.u32 	%r110, _ZZ9rbskerneliiiPKfPfPiS1_E6temp_x;
	add.s32 	%r39, %r110, %r109;
	ld.shared.f32 	%f58, [%r39];
	shl.b32 	%r111, %r37, 2;
	add.s32 	%r112, %r110, %r111;
	ld.shared.f32 	%f59, [%r112];
	min.f32 	%f1, %f58, %f59;
	shl.b32 	%r113, %r38, 2;
	add.s32 	%r40, %r110, %r113;
	ld.shared.f32 	%f60, [%r40+-4];
	ld.shared.f32 	%f2, [%r112+-4];
	max.f32 	%f3, %f60, %f2;
	mov.u32 	%r114, _ZZ9rbskerneliiiPKfPfPiS1_E9temp_x_id;
	add.s32 	%r41, %r114, %r111;
	ld.shared.u32 	%r42, [%r41+-4];
	setp.neu.f32 	%p21, %f1, %f59;
	@%p21 bra 	$L__BB3_31;
	ld.shared.u32 	%r115, [%r41];
	add.s32 	%r118, %r114, %r109;
	st.shared.u32 	[%r118], %r115;
$L__BB3_31:
	setp.neu.f32 	%p22, %f3, %f2;
	@%p22 bra 	$L__BB3_33;
	add.s32 	%r121, %r114, %r113;
	st.shared.u32 	[%r121+-4], %r42;
$L__BB3_33:
	st.shared.f32 	[%r39], %f1;
	st.shared.f32 	[%r40+-4], %f3;
	mov.u32 	%r123, _ZZ9rbskerneliiiPKfPfPiS1_E6temp_y;
	add.s32 	%r43, %r123, %r109;
	ld.shared.f32 	%f61, [%r43];
	add.s32 	%r125, %r123, %r111;
	ld.shared.f32 	%f62, [%r125];
	min.f32 	%f4, %f61, %f62;
	add.s32 	%r44, %r123, %r113;
	ld.shared.f32 	%f63, [%r44+-4];
	ld.shared.f32 	%f5, [%r125+-4];
	max.f32 	%f6, %f63, %f5;
	mov.u32 	%r127, _ZZ9rbskerneliiiPKfPfPiS1_E9temp_y_id;
	add.s32 	%r45, %r127, %r111;
	ld.shared.u32 	%r46, [%r45+-4];
	setp.neu.f32 	%p23, %f4, %f62;
	@%p23 bra 	$L__BB3_35;
	ld.shared.u32 	%r128, [%r45];
	add.s32 	%r131, %r127, %r109;
	st.shared.u32 	[%r131], %r128;
$L__BB3_35:
	setp.neu.f32 	%p24, %f6, %f5;
	@%p24 bra 	$L__BB3_37;
	add.s32 	%r134, %r127, %r113;
	st.shared.u32 	[%r134+-4], %r46;
$L__BB3_37:
	st.shared.f32 	[%r43], %f4;
	st.shared.f32 	[%r44+-4], %f6;
	mov.u32 	%r136, _ZZ9rbskerneliiiPKfPfPiS1_E6temp_z;
	add.s32 	%r47, %r136, %r109;
	ld.shared.f32 	%f64, [%r47];
	add.s32 	%r138, %r136, %r111;
	ld.shared.f32 	%f65, [%r138];
	min.f32 	%f7, %f64, %f65;
	add.s32 	%r48, %r136, %r113;
	ld.shared.f32 	%f66, [%r48+-4];
	ld.shared.f32 	%f8, [%r138+-4];
	max.f32 	%f9, %f66, %f8;
	mov.u32 	%r140, _ZZ9rbskerneliiiPKfPfPiS1_E9temp_z_id;
	add.s32 	%r49, %r140, %r111;
	ld.shared.u32 	%r50, [%r49+-4];
	setp.neu.f32 	%p25, %f7, %f65;
	@%p25 bra 	$L__BB3_39;
	ld.shared.u32 	%r141, [%r49];
	add.s32 	%r144, %r140, %r109;
	st.shared.u32 	[%r144], %r141;
$L__BB3_39:
	setp.neu.f32 	%p26, %f9, %f8;
	@%p26 bra 	$L__BB3_41;
	add.s32 	%r147, %r140, %r113;
	st.shared.u32 	[%r147+-4], %r50;
$L__BB3_41:
	st.shared.f32 	[%r47], %f7;
	st.shared.f32 	[%r48+-4], %f9;
$L__BB3_42:
	mov.b32 	%r148, 2;
	shl.b32 	%r149, %r148, %r191;
	setp.lt.u32 	%p27, %r149, %r30;
	mov.u32 	%r191, %r35;
	@%p27 bra 	$L__BB3_28;
$L__BB3_43:
	setp.ne.s32 	%p28, %r2, 0;
	bar.sync 	0;
	@%p28 bra 	$L__BB3_50;
	ld.shared.u32 	%r150, [_ZZ9rbskerneliiiPKfPfPiS1_E9temp_x_id];
	mov.u32 	%r151, _ZZ9rbskerneliiiPKfPfPiS1_E12temp_cluster;
	mad.lo.s32 	%r152, %r150, 12, %r151;
	ld.shared.f32 	%f10, [%r152];
	ld.shared.f32 	%f11, [%r152+4];
	ld.shared.f32 	%f12, [%r152+8];
	ld.shared.u32 	%r153, [_ZZ9rbskerneliiiPKfPfPiS1_E9temp_x_id+4092];
	mad.lo.s32 	%r154, %r153, 12, %r151;
	ld.shared.f32 	%f13, [%r154];
	ld.shared.f32 	%f14, [%r154+4];
	ld.shared.f32 	%f15, [%r154+8];
	ld.shared.u32 	%r155, [_ZZ9rbskerneliiiPKfPfPiS1_E9temp_y_id];
	mad.lo.s32 	%r156, %r155, 12, %r151;
	ld.shared.f32 	%f16, [%r156];
	ld.shared.f32 	%f17, [%r156+4];
	ld.shared.f32 	%f18, [%r156+8];
	ld.shared.u32 	%r157, [_ZZ9rbskerneliiiPKfPfPiS1_E9temp_y_id+4092];
	mad.lo.s32 	%r158, %r157, 12, %r151;
	ld.shared.f32 	%f19, [%r158];
	ld.shared.f32 	%f20, [%r158+4];
	ld.shared.f32 	%f21, [%r158+8];
	ld.shared.u32 	%r159, [_ZZ9rbskerneliiiPKfPfPiS1_E9temp_z_id];
	mad.lo.s32 	%r160, %r159, 12, %r151;
	ld.shared.f32 	%f22, [%r160];
	ld.shared.f32 	%f23, [%r160+4];
	ld.shared.f32 	%f24, [%r160+8];
	ld.shared.u32 	%r161, [_ZZ9rbskerneliiiPKfPfPiS1_E9temp_z_id+4092];
	mad.lo.s32 	%r162, %r161, 12, %r151;
	ld.shared.f32 	%f25, [%r162];
	ld.shared.f32 	%f26, [%r162+4];
	ld.shared.f32 	%f27, [%r162+8];
	sub.f32 	%f67, %f10, %f13;
	sub.f32 	%f68, %f11, %f14;
	mul.f32 	%f69, %f68, %f68;
	fma.rn.f32 	%f70, %f67, %f67, %f69;
	sub.f32 	%f71, %f12, %f15;
	fma.rn.f32 	%f72, %f71, %f71, %f70;
	sub.f32 	%f73, %f16, %f19;
	sub.f32 	%f74, %f17, %f20;
	mul.f32 	%f75, %f74, %f74;
	fma.rn.f32 	%f76, %f73, %f73, %f75;
	sub.f32 	%f77, %f18, %f21;
	fma.rn.f32 	%f28, %f77, %f77, %f76;
	sub.f32 	%f78, %f22, %f25;
	sub.f32 	%f79, %f23, %f26;
	mul.f32 	%f80, %f79, %f79;
	fma.rn.f32 	%f81, %f78, %f78, %f80;
	sub.f32 	%f82, %f24, %f27;
	fma.rn.f32 	%f29, %f82, %f82, %f81;
	max.f32 	%f83, %f72, %f28;
	max.f32 	%f30, %f83, %f29;
	sqrt.rn.f32 	%f84, %f30;
	mul.f32 	%f85, %f84, 0f3F000000;
	add.s32 	%r51, %r1, -1;
	cvta.to.global.u64 	%rd29, %rd8;
	mul.wide.u32 	%rd30, %r51, 4;
	add.s64 	%rd31, %rd29, %rd30;
	st.global.f32 	[%rd31], %f85;
	setp.neu.f32 	%p29, %f30, %f72;
	@%p29 bra 	$L__BB3_46;
	add.f32 	%f86, %f10, %f13;
	mul.f32 	%f87, %f86, 0f3F000000;
	mul.lo.s32 	%r163, %r1, 3;
	add.s32 	%r164, %r163, -3;
	mul.wide.u32 	%rd32, %r164, 4;
	add.s64 	%rd33, %rd3, %rd32;
	st.global.f32 	[%rd33], %f87;
	add.f32 	%f88, %f11, %f14;
	mul.f32 	%f89, %f88, 0f3F000000;
	add.s32 	%r165, %r163, -2;
	mul.wide.u32 	%rd34, %r165, 4;
	add.s64 	%rd35, %rd3, %rd34;
	st.global.f32 	[%rd35], %f89;
	add.f32 	%f90, %f12, %f15;
	mul.f32 	%f91, %f90, 0f3F000000;
	shl.b32 	%r166, %r1, 1;
	add.s32 	%r167, %r51, %r166;
	mul.wide.u32 	%rd36, %r167, 4;
	add.s64 	%rd37, %rd3, %rd36;
	st.global.f32 	[%rd37], %f91;
$L__BB3_46:
	setp.neu.f32 	%p30, %f30, %f28;
	@%p30 bra 	$L__BB3_48;
	add.f32 	%f92, %f16, %f19;
	mul.f32 	%f93, %f92, 0f3F000000;
	mul.lo.s32 	%r168, %r1, 3;
	add.s32 	%r169, %r168, -3;
	mul.wide.u32 	%rd38, %r169, 4;
	add.s64 	%rd39, %rd3, %rd38;
	st.global.f32 	[%rd39], %f93;
	add.f32 	%f94, %f17, %f20;
	mul.f32 	%f95, %f94, 0f3F000000;
	add.s32 	%r170, %r168, -2;
	mul.wide.u32 	%rd40, %r170, 4;
	add.s64 	%rd41, %rd3, %rd40;
	st.global.f32 	[%rd41], %f95;
	add.f32 	%f96, %f18, %f21;
	mul.f32 	%f97, %f96, 0f3F000000;
	shl.b32 	%r171, %r1, 1;
	add.s32 	%r172, %r51, %r171;
	mul.wide.u32 	%rd42, %r172, 4;
	add.s64 	%rd43, %rd3, %rd42;
	st.global.f32 	[%rd43], %f97;
$L__BB3_48:
	setp.neu.f32 	%p31, %f30, %f29;
	@%p31 bra 	$L__BB3_50;
	add.f32 	%f98, %f22, %f25;
	mul.f32 	%f99, %f98, 0f3F000000;
	mul.lo.s32 	%r173, %r1, 3;
	add.s32 	%r174, %r173, -3;
	mul.wide.u32 	%rd44, %r174, 4;
	add.s64 	%rd45, %rd3, %rd44;
	st.global.f32 	[%rd45], %f99;
	add.f32 	%f100, %f23, %f26;
	mul.f32 	%f101, %f100, 0f3F000000;
	add.s32 	%r175, %r173, -2;
	mul.wide.u32 	%rd46, %r175, 4;
	add.s64 	%rd47, %rd3, %rd46;
	st.global.f32 	[%rd47], %f101;
	add.f32 	%f102, %f24, %f27;
	mul.f32 	%f103, %f102, 0f3F000000;
	shl.b32 	%r176, %r1, 1;
	add.s32 	%r177, %r51, %r176;
	mul.wide.u32 	%rd48, %r177, 4;
	add.s64 	%rd49, %rd3, %rd48;
	st.global.f32 	[%rd49], %f103;
$L__BB3_50:
	bar.sync 	0;
$L__BB3_51:
	ret;

}
	// .globl	_Z12updateradiusiiiPKfPfS1_
.visible .entry _Z12updateradiusiiiPKfPfS1_(
	.param .u32 _Z12updateradiusiiiPKfPfS1__param_0,
	.param .u32 _Z12updateradiusiiiPKfPfS1__param_1,
	.param .u32 _Z12updateradiusiiiPKfPfS1__param_2,
	.param .u64 .ptr .align 1 _Z12updateradiusiiiPKfPfS1__param_3,
	.param .u64 .ptr .align 1 _Z12updateradiusiiiPKfPfS1__param_4,
	.param .u64 .ptr .align 1 _Z12updateradiusiiiPKfPfS1__param_5
)
{
	.reg .pred 	%p<37>;
	.reg .b32 	%r<106>;
	.reg .b32 	%f<207>;
	.reg .b64 	%rd<25>;
	.reg .b64 	%fd<3>;
	// demoted variable
	.shared .align 4 .b8 _ZZ12updateradiusiiiPKfPfS1_E9dist2core[4096];
	ld.param.u32 	%r39, [_Z12updateradiusiiiPKfPfS1__param_1];
	ld.param.u32 	%r40, [_Z12updateradiusiiiPKfPfS1__param_2];
	ld.param.u64 	%rd6, [_Z12updateradiusiiiPKfPfS1__param_3];
	ld.param.u64 	%rd8, [_Z12updateradiusiiiPKfPfS1__param_4];
	ld.param.u64 	%rd7, [_Z12updateradiusiiiPKfPfS1__param_5];
	cvta.to.global.u64 	%rd1, %rd8;
	mov.u32 	%r1, %ctaid.x;
	setp.eq.s32 	%p1, %r1, 0;
	@%p1 bra 	$L__BB4_26;
	mov.u32 	%r2, %tid.x;
	setp.ge.s32 	%p2, %r2, %r39;
	mov.f32 	%f206, 0f00000000;
	@%p2 bra 	$L__BB4_18;
	setp.lt.s32 	%p3, %r40, 1;
	add.s32 	%r3, %r1, -1;
	mov.u32 	%r4, %ntid.x;
	@%p3 bra 	$L__BB4_16;
	and.b32  	%r5, %r40, 7;
	and.b32  	%r6, %r40, 3;
	and.b32  	%r7, %r40, 2147483640;
	and.b32  	%r8, %r40, 1;
	cvta.to.global.u64 	%rd2, %rd6;
	mov.b32 	%r103, 100;
	mov.f32 	%f206, 0f00000000;
	mov.u32 	%r90, %r2;
$L__BB4_4:
	setp.lt.u32 	%p7, %r40, 8;
	mul.lo.s32 	%r44, %r90, 3;
	mul.wide.s32 	%rd9, %r44, 4;
	add.s64 	%rd10, %rd2, %rd9;
	ld.global.f32 	%f2, [%rd10];
	ld.global.f32 	%f3, [%rd10+4];
	ld.global.f32 	%f4, [%rd10+8];
	mov.f32 	%f204, 0f447A0000;
	mov.b32 	%r98, 0;
	@%p7 bra 	$L__BB4_7;
	add.s64 	%rd24, %rd1, 48;
	mov.f32 	%f204, 0f447A0000;
	mov.b32 	%r92, 0;
$L__BB4_6:
	.pragma "nounroll";
	ld.global.f32 	%f29, [%rd24+-48];
	ld.global.f32 	%f30, [%rd24+-44];
	ld.global.f32 	%f31, [%rd24+-40];
	sub.f32 	%f32, %f29, %f2;
	sub.f32 	%f33, %f30, %f3;
	mul.f32 	%f34, %f33, %f33;
	fma.rn.f32 	%f35, %f32, %f32, %f34;
	sub.f32 	%f36, %f31, %f4;
	fma.rn.f32 	%f37, %f36, %f36, %f35;
	sqrt.rn.f32 	%f38, %f37;
	setp.lt.f32 	%p8, %f38, %f204;
	selp.b32 	%r46, %r92, %r103, %p8;
	selp.f32 	%f39, %f38, %f204, %p8;
	ld.global.f32 	%f40, [%rd24+-36];
	ld.global.f32 	%f41, [%rd24+-32];
	ld.global.f32 	%f42, [%rd24+-28];
	sub.f32 	%f43, %f40, %f2;
	sub.f32 	%f44, %f41, %f3;
	mul.f32 	%f45, %f44, %f44;
	fma.rn.f32 	%f46, %f43, %f43, %f45;
	sub.f32 	%f47, %f42, %f4;
	fma.rn.f32 	%f48, %f47, %f47, %f46;
	sqrt.rn.f32 	%f49, %f48;
	setp.lt.f32 	%p9, %f49, %f39;
	add.s32 	%r47, %r92, 1;
	selp.b32 	%r48, %r47, %r46, %p9;
	selp.f32 	%f50, %f49, %f39, %p9;
	ld.global.f32 	%f51, [%rd24+-24];
	ld.global.f32 	%f52, [%rd24+-20];
	ld.global.f32 	%f53, [%rd24+-16];
	sub.f32 	%f54, %f51, %f2;
	sub.f32 	%f55, %f52, %f3;
	mul.f32 	%f56, %f55, %f55;
	fma.rn.f32 	%f57, %f54, %f54, %f56;
	sub.f32 	%f58, %f53, %f4;
	fma.rn.f32 	%f59, %f58, %f58, %f57;
	sqrt.rn.f32 	%f60, %f59;
	setp.lt.f32 	%p10, %f60, %f50;
	add.s32 	%r49, %r92, 2;
	selp.b32 	%r50, %r49, %r48, %p10;
	selp.f32 	%f61, %f60, %f50, %p10;
	ld.global.f32 	%f62, [%rd24+-12];
	ld.global.f32 	%f63, [%rd24+-8];
	ld.global.f32 	%f64, [%rd24+-4];
	sub.f32 	%f65, %f62, %f2;
	sub.f32 	%f66, %f63, %f3;
	mul.f32 	%f67, %f66, %f66;
	fma.rn.f32 	%f68, %f65, %f65, %f67;
	sub.f32 	%f69, %f64, %f4;
	fma.rn.f32 	%f70, %f69, %f69, %f68;
	sqrt.rn.f32 	%f71, %f70;
	setp.lt.f32 	%p11, %f71, %f61;
	add.s32 	%r51, %r92, 3;
	selp.b32 	%r52, %r51, %r50, %p11;
	selp.f32 	%f72, %f71, %f61, %p11;
	ld.global.f32 	%f73, [%rd24];
	ld.global.f32 	%f74, [%rd24+4];
	ld.global.f32 	%f75, [%rd24+8];
	sub.f32 	%f76, %f73, %f2;
	sub.f32 	%f77, %f74, %f3;
	mul.f32 	%f78, %f77, %f77;
	fma.rn.f32 	%f79, %f76, %f76, %f78;
	sub.f32 	%f80, %f75, %f4;
	fma.rn.f32 	%f81, %f80, %f80, %f79;
	sqrt.rn.f32 	%f82, %f81;
	setp.lt.f32 	%p12, %f82, %f72;
	add.s32 	%r53, %r92, 4;
	selp.b32 	%r54, %r53, %r52, %p12;
	selp.f32 	%f83, %f82, %f72, %p12;
	ld.global.f32 	%f84, [%rd24+12];
	ld.global.f32 	%f85, [%rd24+16];
	ld.global.f32 	%f86, [%rd24+20];
	sub.f32 	%f87, %f84, %f2;
	sub.f32 	%f88, %f85, %f3;
	mul.f32 	%f89, %f88, %f88;
	fma.rn.f32 	%f90, %f87, %f87, %f89;
	sub.f32 	%f91, %f86, %f4;
	fma.rn.f32 	%f92, %f91, %f91, %f90;
	sqrt.rn.f32 	%f93, %f92;
	setp.lt.f32 	%p13, %f93, %f83;
	add.s32 	%r55, %r92, 5;
	selp.b32 	%r56, %r55, %r54, %p13;
	selp.f32 	%f94, %f93, %f83, %p13;
	ld.global.f32 	%f95, [%rd24+24];
	ld.global.f32 	%f96, [%rd24+28];
	ld.global.f32 	%f97, [%rd24+32];
	sub.f32 	%f98, %f95, %f2;
	sub.f32 	%f99, %f96, %f3;
	mul.f32 	%f100, %f99, %f99;
	fma.rn.f32 	%f101, %f98, %f98, %f100;
	sub.f32 	%f102, %f97, %f4;
	fma.rn.f32 	%f103, %f102, %f102, %f101;
	sqrt.rn.f32 	%f104, %f103;
	setp.lt.f32 	%p14, %f104, %f94;
	add.s32 	%r57, %r92, 6;
	selp.b32 	%r58, %r57, %r56, %p14;
	selp.f32 	%f105, %f104, %f94, %p14;
	ld.global.f32 	%f106, [%rd24+36];
	ld.global.f32 	%f107, [%rd24+40];
	ld.global.f32 	%f108, [%rd24+44];
	sub.f32 	%f109, %f106, %f2;
	sub.f32 	%f110, %f107, %f3;
	mul.f32 	%f111, %f110, %f110;
	fma.rn.f32 	%f112, %f109, %f109, %f111;
	sub.f32 	%f113, %f108, %f4;
	fma.rn.f32 	%f114, %f113, %f113, %f112;
	sqrt.rn.f32 	%f115, %f114;
	setp.lt.f32 	%p15, %f115, %f105;
	add.s32 	%r59, %r92, 7;
	selp.b32 	%r103, %r59, %r58, %p15;
	selp.f32 	%f204, %f115, %f105, %p15;
	add.s64 	%rd24, %rd24, 96;
	add.s32 	%r92, %r92, 8;
	setp.ne.s32 	%p16, %r92, %r7;
	mov.u32 	%r98, %r7;
	@%p16 bra 	$L__BB4_6;
$L__BB4_7:
	setp.eq.s32 	%p17, %r5, 0;
	@%p17 bra 	$L__BB4_15;
	add.s32 	%r61, %r5, -1;
	setp.lt.u32 	%p18, %r61, 3;
	@%p18 bra 	$L__BB4_10;
	mul.lo.s32 	%r62, %r98, 3;
	mul.wide.u32 	%rd11, %r62, 4;
	add.s64 	%rd12, %rd1, %rd11;
	ld.global.f32 	%f117, [%rd12];
	ld.global.f32 	%f118, [%rd12+4];
	ld.global.f32 	%f119, [%rd12+8];
	sub.f32 	%f120, %f117, %f2;
	sub.f32 	%f121, %f118, %f3;
	mul.f32 	%f122, %f121, %f121;
	fma.rn.f32 	%f123, %f120, %f120, %f122;
	sub.f32 	%f124, %f119, %f4;
	fma.rn.f32 	%f125, %f124, %f124, %f123;
	sqrt.rn.f32 	%f126, %f125;
	setp.lt.f32 	%p19, %f126, %f204;
	selp.b32 	%r63, %r98, %r103, %p19;
	selp.f32 	%f127, %f126, %f204, %p19;
	add.s32 	%r64, %r98, 1;
	ld.global.f32 	%f128, [%rd12+12];
	ld.global.f32 	%f129, [%rd12+16];
	ld.global.f32 	%f130, [%rd12+20];
	sub.f32 	%f131, %f128, %f2;
	sub.f32 	%f132, %f129, %f3;
	mul.f32 	%f133, %f132, %f132;
	fma.rn.f32 	%f134, %f131, %f131, %f133;
	sub.f32 	%f135, %f130, %f4;
	fma.rn.f32 	%f136, %f135, %f135, %f134;
	sqrt.rn.f32 	%f137, %f136;
	setp.lt.f32 	%p20, %f137, %f127;
	selp.b32 	%r65, %r64, %r63, %p20;
	selp.f32 	%f138, %f137, %f127, %p20;
	add.s32 	%r66, %r98, 2;
	ld.global.f32 	%f139, [%rd12+24];
	ld.global.f32 	%f140, [%rd12+28];
	ld.global.f32 	%f141, [%rd12+32];
	sub.f32 	%f142, %f139, %f2;
	sub.f32 	%f143, %f140, %f3;
	mul.f32 	%f144, %f143, %f143;
	fma.rn.f32 	%f145, %f142, %f142, %f144;
	sub.f32 	%f146, %f141, %f4;
	fma.rn.f32 	%f147, %f146, %f146, %f145;
	sqrt.rn.f32 	%f148, %f147;
	setp.lt.f32 	%p21, %f148, %f138;
	selp.b32 	%r67, %r66, %r65, %p21;
	selp.f32 	%f149, %f148, %f138, %p21;
	add.s32 	%r68, %r98, 3;
	add.s32 	%r69, %r62, 9;
	mul.wide.u32 	%rd13, %r69, 4;
	add.s64 	%rd14, %rd1, %rd13;
	ld.global.f32 	%f150, [%rd14];
	ld.global.f32 	%f151, [%rd14+4];
	ld.global.f32 	%f152, [%rd14+8];
	sub.f32 	%f153, %f150, %f2;
	sub.f32 	%f154, %f151, %f3;
	mul.f32 	%f155, %f154, %f154;
	fma.rn.f32 	%f156, %f153, %f153, %f155;
	sub.f32 	%f157, %f152, %f4;
	fma.rn.f32 	%f158, %f157, %f157, %f156;
	sqrt.rn.f32 	%f159, %f158;
	setp.lt.f32 	%p22, %f159, %f149;
	selp.b32 	%r103, %r68, %r67, %p22;
	selp.f32 	%f204, %f159, %f149, %p22;
	add.s32 	%r98, %r98, 4;
$L__BB4_10:
	setp.eq.s32 	%p23, %r6, 0;
	@%p23 bra 	$L__BB4_15;
	setp.eq.s32 	%p24, %r6, 1;
	@%p24 bra 	$L__BB4_13;
	mul.lo.s32 	%r71, %r98, 3;
	mul.wide.u32 	%rd15, %r71, 4;
	add.s64 	%rd16, %rd1, %rd15;
	ld.global.f32 	%f161, [%rd16];
	ld.global.f32 	%f162, [%rd16+4];
	ld.global.f32 	%f163, [%rd16+8];
	sub.f32 	%f164, %f161, %f2;
	sub.f32 	%f165, %f162, %f3;
	mul.f32 	%f166, %f165, %f165;
	fma.rn.f32 	%f167, %f164, %f164, %f166;
	sub.f32 	%f168, %f163, %f4;
	fma.rn.f32 	%f169, %f168, %f168, %f167;
	sqrt.rn.f32 	%f170, %f169;
	setp.lt.f32 	%p25, %f170, %f204;
	selp.b32 	%r72, %r98, %r103, %p25;
	selp.f32 	%f171, %f170, %f204, %p25;
	add.s32 	%r73, %r98, 1;
	add.s32 	%r74, %r71, 3;
	mul.wide.u32 	%rd17, %r74, 4;
	add.s64 	%rd18, %rd1, %rd17;
	ld.global.f32 	%f172, [%rd18];
	ld.global.f32 	%f173, [%rd18+4];
	ld.global.f32 	%f174, [%rd18+8];
	sub.f32 	%f175, %f172, %f2;
	sub.f32 	%f176, %f173, %f3;
	mul.f32 	%f177, %f176, %f176;
	fma.rn.f32 	%f178, %f175, %f175, %f177;
	sub.f32 	%f179, %f174, %f4;
	fma.rn.f32 	%f180, %f179, %f179, %f178;
	sqrt.rn.f32 	%f181, %f180;
	setp.lt.f32 	%p26, %f181, %f171;
	selp.b32 	%r103, %r73, %r72, %p26;
	selp.f32 	%f204, %f181, %f171, %p26;
	add.s32 	%r98, %r98, 2;
$L__BB4_13:
	setp.eq.s32 	%p27, %r8, 0;
	@%p27 bra 	$L__BB4_15;
	mul.lo.s32 	%r75, %r98, 3;
	mul.wide.u32 	%rd19, %r75, 4;
	add.s64 	%rd20, %rd1, %rd19;
	ld.global.f32 	%f182, [%rd20];
	ld.global.f32 	%f183, [%rd20+4];
	ld.global.f32 	%f184, [%rd20+8];
	sub.f32 	%f185, %f182, %f2;
	sub.f32 	%f186, %f183, %f3;
	mul.f32 	%f187, %f186, %f186;
	fma.rn.f32 	%f188, %f185, %f185, %f187;
	sub.f32 	%f189, %f184, %f4;
	fma.rn.f32 	%f190, %f189, %f189, %f188;
	sqrt.rn.f32 	%f191, %f190;
	setp.lt.f32 	%p28, %f191, %f204;
	selp.b32 	%r103, %r98, %r103, %p28;
	selp.f32 	%f204, %f191, %f204, %p28;
$L__BB4_15:
	setp.eq.s32 	%p29, %r103, %r3;
	setp.gt.f32 	%p30, %f204, %f206;
	selp.f32 	%f192, %f204, %f206, %p30;
	selp.f32 	%f206, %f192, %f206, %p29;
	add.s32 	%r90, %r90, %r4;
	setp.lt.s32 	%p31, %r90, %r39;
	@%p31 bra 	$L__BB4_4;
	bra.uni 	$L__BB4_18;
$L__BB4_16:
	mov.f32 	%f206, 0f00000000;
	mov.u32 	%r104, %r2;
$L__BB4_17:
	setp.eq.s32 	%p4, %r3, 100;
	setp.lt.f32 	%p5, %f206, 0f447A0000;
	selp.f32 	%f24, 0f447A0000, %f206, %p5;
	selp.f32 	%f206, %f24, %f206, %p4;
	add.s32 	%r104, %r104, %r4;
	setp.lt.s32 	%p6, %r104, %r39;
	@%p6 bra 	$L__BB4_17;
$L__BB4_18:
	shl.b32 	%r76, %r2, 2;
	mov.u32 	%r77, _ZZ12updateradiusiiiPKfPfS1_E9dist2core;
	add.s32 	%r78, %r77, %r76;
	st.shared.f32 	[%r78], %f206;
	mov.u32 	%r33, %ntid.x;
	setp.lt.u32 	%p32, %r33, 2;
	@%p32 bra 	$L__BB4_24;
	shl.b32 	%r34, %r2, 1;
	or.b32  	%r35, %r34, 1;
	mov.b32 	%r105, 0;
$L__BB4_20:
	mov.u32 	%r36, %r105;
	bar.sync 	0;
	add.s32 	%r105, %r36, 1;
	shr.u32 	%r80, %r33, %r105;
	setp.ge.u32 	%p33, %r2, %r80;
	@%p33 bra 	$L__BB4_23;
	shl.b32 	%r81, %r34, %r36;
	shl.b32 	%r82, %r35, %r36;
	shl.b32 	%r83, %r81, 2;
	add.s32 	%r38, %r77, %r83;
	ld.shared.f32 	%f193, [%r38];
	shl.b32 	%r85, %r82, 2;
	add.s32 	%r86, %r77, %r85;
	ld.shared.f32 	%f21, [%r86];
	setp.geu.f32 	%p34, %f193, %f21;
	@%p34 bra 	$L__BB4_23;
	st.shared.f32 	[%r38], %f21;
$L__BB4_23:
	mov.b32 	%r87, 2;
	shl.b32 	%r88, %r87, %r36;
	setp.lt.u32 	%p35, %r88, %r33;
	@%p35 bra 	$L__BB4_20;
$L__BB4_24:
	bar.sync 	0;
	setp.ne.s32 	%p36, %r2, 0;
	@%p36 bra 	$L__BB4_26;
	ld.shared.f32 	%f194, [_ZZ12updateradiusiiiPKfPfS1_E9dist2core];
	cvt.f64.f32 	%fd1, %f194;
	max.f64 	%fd2, %fd1, 0d3FC3333333333333;
	cvt.rn.f32.f64 	%f195, %fd2;
	add.s32 	%r89, %r1, -1;
	cvta.to.global.u64 	%rd21, %rd7;
	mul.wide.u32 	%rd22, %r89, 4;
	add.s64 	%rd23, %rd21, %rd22;
	st.global.f32 	[%rd23], %f195;
$L__BB4_26:
	ret;

}
	// .globl	_Z9ballqueryiiiPKfPfS1_S1_Pi
.visible .entry _Z9ballqueryiiiPKfPfS1_S1_Pi(
	.param .u32 _Z9ballqueryiiiPKfPfS1_S1_Pi_param_0,
	.param .u32 _Z9ballqueryiiiPKfPfS1_S1_Pi_param_1,
	.param .u32 _Z9ballqueryiiiPKfPfS1_S1_Pi_param_2,
	.param .u64 .ptr .align 1 _Z9ballqueryiiiPKfPfS1_S1_Pi_param_3,
	.param .u64 .ptr .align 1 _Z9ballqueryiiiPKfPfS1_S1_Pi_param_4,
	.param .u64 .ptr .align 1 _Z9ballqueryiiiPKfPfS1_S1_Pi_param_5,
	.param .u64 .ptr .align 1 _Z9ballqueryiiiPKfPfS1_S1_Pi_param_6,
	.param .u64 .ptr .align 1 _Z9ballqueryiiiPKfPfS1_S1_Pi_param_7
)
{
	.reg .pred 	%p<20>;
	.reg .b32 	%r<113>;
	.reg .b32 	%f<57>;
	.reg .b64 	%rd<79>;
	// demoted variable
	.shared .align 4 .b8 _ZZ9ballqueryiiiPKfPfS1_S1_PiE10dist2cores[40960];
	ld.param.u32 	%r23, [_Z9ballqueryiiiPKfPfS1_S1_Pi_param_1];
	ld.param.u64 	%rd8, [_Z9ballqueryiiiPKfPfS1_S1_Pi_param_3];
	ld.param.u64 	%rd5, [_Z9ballqueryiiiPKfPfS1_S1_Pi_param_4];
	ld.param.u64 	%rd6, [_Z9ballqueryiiiPKfPfS1_S1_Pi_param_5];
	ld.param.u64 	%rd9, [_Z9ballqueryiiiPKfPfS1_S1_Pi_param_6];
	ld.param.u64 	%rd7, [_Z9ballqueryiiiPKfPfS1_S1_Pi_param_7];
	cvta.to.global.u64 	%rd1, %rd9;
	cvta.to.global.u64 	%rd2, %rd8;
	mov.u32 	%r1, %ctaid.x;
	setp.eq.s32 	%p1, %r1, 0;
	@%p1 bra 	$L__BB5_27;
	cvta.to.global.u64 	%rd10, %rd7;
	cvta.to.global.u64 	%rd11, %rd5;
	add.s32 	%r2, %r1, -1;
	mul.wide.u32 	%rd12, %r2, 4;
	add.s64 	%rd3, %rd10, %rd12;
	mov.b32 	%r24, 0;
	st.global.u32 	[%rd3], %r24;
	mul.lo.s32 	%r25, %r1, 3;
	add.s32 	%r26, %r25, -3;
	mul.wide.u32 	%rd13, %r26, 4;
	add.s64 	%rd14, %rd11, %rd13;
	ld.global.f32 	%f1, [%rd14];
	add.s32 	%r27, %r25, -2;
	mul.wide.u32 	%rd15, %r27, 4;
	add.s64 	%rd16, %rd11, %rd15;
	ld.global.f32 	%f2, [%rd16];
	shl.b32 	%r28, %r1, 1;
	add.s32 	%r29, %r2, %r28;
	mul.wide.u32 	%rd17, %r29, 4;
	add.s64 	%rd18, %rd11, %rd17;
	ld.global.f32 	%f3, [%rd18];
	mov.u32 	%r3, %tid.x;
	setp.ge.s32 	%p2, %r3, %r23;
	@%p2 bra 	$L__BB5_4;
	mov.u32 	%r4, %ntid.x;
	mov.u32 	%r107, %r3;
$L__BB5_3:
	mul.lo.s32 	%r30, %r107, 3;
	mul.wide.s32 	%rd19, %r30, 4;
	add.s64 	%rd20, %rd2, %rd19;
	ld.global.f32 	%f14, [%rd20];
	ld.global.f32 	%f15, [%rd20+4];
	ld.global.f32 	%f16, [%rd20+8];
	sub.f32 	%f17, %f1, %f14;
	sub.f32 	%f18, %f2, %f15;
	mul.f32 	%f19, %f18, %f18;
	fma.rn.f32 	%f20, %f17, %f17, %f19;
	sub.f32 	%f21, %f3, %f16;
	fma.rn.f32 	%f22, %f21, %f21, %f20;
	sqrt.rn.f32 	%f23, %f22;
	shl.b32 	%r31, %r107, 2;
	mov.u32 	%r32, _ZZ9ballqueryiiiPKfPfS1_S1_PiE10dist2cores;
	add.s32 	%r33, %r32, %r31;
	st.shared.f32 	[%r33], %f23;
	add.s32 	%r107, %r107, %r4;
	setp.lt.s32 	%p3, %r107, %r23;
	@%p3 bra 	$L__BB5_3;
$L__BB5_4:
	bar.sync 	0;
	setp.ne.s32 	%p4, %r3, 0;
	setp.lt.s32 	%p5, %r23, 1;
	or.pred  	%p6, %p4, %p5;
	@%p6 bra 	$L__BB5_26;
	cvta.to.global.u64 	%rd21, %rd6;
	add.s64 	%rd4, %rd21, %rd12;
	mul.lo.s32 	%r35, %r1, 3072;
	add.s32 	%r7, %r35, -3072;
	add.s32 	%r8, %r35, -3071;
	add.s32 	%r9, %r35, -3070;
	and.b32  	%r10, %r23, 3;
	setp.lt.u32 	%p7, %r23, 4;
	mov.b32 	%r112, 0;
	@%p7 bra 	$L__BB5_16;
	and.b32  	%r112, %r23, 2147483644;
	mov.u32 	%r38, _ZZ9ballqueryiiiPKfPfS1_S1_PiE10dist2cores;
	add.s32 	%r108, %r38, 8;
	neg.s32 	%r109, %r112;
	mov.b32 	%r110, 6;
$L__BB5_7:
	.pragma "nounroll";
	ld.shared.f32 	%f24, [%r108+-8];
	ld.global.f32 	%f54, [%rd4];
	setp.gtu.f32 	%p8, %f24, %f54;
	@%p8 bra 	$L__BB5_9;
	add.s32 	%r39, %r110, -6;
	mul.wide.u32 	%rd23, %r39, 4;
	add.s64 	%rd24, %rd2, %rd23;
	ld.global.f32 	%f25, [%rd24];
	ld.global.u32 	%r40, [%rd3];
	mad.lo.s32 	%r41, %r40, 3, %r7;
	mul.wide.u32 	%rd25, %r41, 4;
	add.s64 	%rd26, %rd1, %rd25;
	st.global.f32 	[%rd26], %f25;
	ld.global.f32 	%f26, [%rd24+4];
	ld.global.u32 	%r42, [%rd3];
	mad.lo.s32 	%r43, %r42, 3, %r8;
	mul.wide.u32 	%rd27, %r43, 4;
	add.s64 	%rd28, %rd1, %rd27;
	st.global.f32 	[%rd28], %f26;
	ld.global.f32 	%f27, [%rd24+8];
	ld.global.u32 	%r44, [%rd3];
	mad.lo.s32 	%r45, %r44, 3, %r9;
	mul.wide.u32 	%rd29, %r45, 4;
	add.s64 	%rd30, %rd1, %rd29;
	st.global.f32 	[%rd30], %f27;
	ld.global.u32 	%r46, [%rd3];
	add.s32 	%r47, %r46, 1;
	st.global.u32 	[%rd3], %r47;
	ld.global.f32 	%f54, [%rd4];
$L__BB5_9:
	ld.shared.f32 	%f28, [%r108+-4];
	setp.gtu.f32 	%p9, %f28, %f54;
	@%p9 bra 	$L__BB5_11;
	add.s32 	%r48, %r110, -3;
	mul.wide.u32 	%rd31, %r48, 4;
	add.s64 	%rd32, %rd2, %rd31;
	ld.global.f32 	%f29, [%rd32];
	ld.global.u32 	%r49, [%rd3];
	mad.lo.s32 	%r50, %r49, 3, %r7;
	mul.wide.u32 	%rd33, %r50, 4;
	add.s64 	%rd34, %rd1, %rd33;
	st.global.f32 	[%rd34], %f29;
	ld.global.f32 	%f30, [%rd32+4];
	ld.global.u32 	%r51, [%rd3];
	mad.lo.s32 	%r52, %r51, 3, %r8;
	mul.wide.u32 	%rd35, %r52, 4;
	add.s64 	%rd36, %rd1, %rd35;
	st.global.f32 	[%rd36], %f30;
	ld.global.f32 	%f31, [%rd32+8];
	ld.global.u32 	%r53, [%rd3];
	mad.lo.s32 	%r54, %r53, 3, %r9;
	mul.wide.u32 	%rd37, %r54, 4;
	add.s64 	%rd38, %rd1, %rd37;
	st.global.f32 	[%rd38], %f31;
	ld.global.u32 	%r55, [%rd3];
	add.s32 	%r56, %r55, 1;
	st.global.u32 	[%rd3], %r56;
	ld.global.f32 	%f54, [%rd4];
$L__BB5_11:
	ld.shared.f32 	%f32, [%r108];
	setp.gtu.f32 	%p10, %f32, %f54;
	@%p10 bra 	$L__BB5_13;
	mul.wide.u32 	%rd39, %r110, 4;
	add.s64 	%rd40, %rd2, %rd39;
	ld.global.f32 	%f33, [%rd40];
	ld.global.u32 	%r57, [%rd3];
	mad.lo.s32 	%r58, %r57, 3, %r7;
	mul.wide.u32 	%rd41, %r58, 4;
	add.s64 	%rd42, %rd1, %rd41;
	st.global.f32 	[%rd42], %f33;
	ld.global.f32 	%f34, [%rd40+4];
	ld.global.u32 	%r59, [%rd3];
	mad.lo.s32 	%r60, %r59, 3, %r8;
	mul.wide.u32 	%rd43, %r60, 4;
	add.s64 	%rd44, %rd1, %rd43;
	st.global.f32 	[%rd44], %f34;
	ld.global.f32 	%f35, [%rd40+8];
	ld.global.u32 	%r61, [%rd3];
	mad.lo.s32 	%r62, %r61, 3, %r9;
	mul.wide.u32 	%rd45, %r62, 4;
	add.s64 	%rd46, %rd1, %rd45;
	st.global.f32 	[%rd46], %f35;
	ld.global.u32 	%r63, [%rd3];
	add.s32 	%r64, %r63, 1;
	st.global.u32 	[%rd3], %r64;
	ld.global.f32 	%f54, [%rd4];
$L__BB5_13:
	ld.shared.f32 	%f36, [%r108+4];
	setp.gtu.f32 	%p11, %f36, %f54;
	@%p11 bra 	$L__BB5_15;
	add.s32 	%r65, %r110, 3;
	mul.wide.u32 	%rd47, %r65, 4;
	add.s64 	%rd48, %rd2, %rd47;
	ld.global.f32 	%f37, [%rd48];
	ld.global.u32 	%r66, [%rd3];
	mad.lo.s32 	%r67, %r66, 3, %r7;
	mul.wide.u32 	%rd49, %r67, 4;
	add.s64 	%rd50, %rd1, %rd49;
	st.global.f32 	[%rd50], %f37;
	ld.global.f32 	%f38, [%rd48+4];
	ld.global.u32 	%r68, [%rd3];
	mad.lo.s32 	%r69, %r68, 3, %r8;
	mul.wide.u32 	%rd51, %r69, 4;
	add.s64 	%rd52, %rd1, %rd51;
	st.global.f32 	[%rd52], %f38;
	ld.global.f32 	%f39, [%rd48+8];
	ld.global.u32 	%r70, [%rd3];
	mad.lo.s32 	%r71, %r70, 3, %r9;
	mul.wide.u32 	%rd53, %r71, 4;
	add.s64 	%rd54, %rd1, %rd53;
	st.global.f32 	[%rd54], %f39;
	ld.global.u32 	%r72, [%rd3];
	add.s32 	%r73, %r72, 1;
	st.global.u32 	[%rd3], %r73;
$L__BB5_15:
	add.s32 	%r110, %r110, 12;
	add.s32 	%r109, %r109, 4;
	add.s32 	%r108, %r108, 16;
	setp.ne.s32 	%p12, %r109, 0;
	@%p12 bra 	$L__BB5_7;
$L__BB5_16:
	setp.eq.s32 	%p13, %r10, 0;
	@%p13 bra 	$L__BB5_26;
	setp.eq.s32 	%p14, %r10, 1;
	@%p14 bra 	$L__BB5_23;
	shl.b32 	%r74, %r112, 2;
	mov.u32 	%r75, _ZZ9ballqueryiiiPKfPfS1_S1_PiE10dist2cores;
	add.s32 	%r20, %r75, %r74;
	ld.shared.f32 	%f40, [%r20];
	ld.global.f32 	%f56, [%rd4];
	setp.gtu.f32 	%p15, %f40, %f56;
	@%p15 bra 	$L__BB5_20;
	mul.lo.s32 	%r76, %r112, 3;
	mul.wide.u32 	%rd55, %r76, 4;
	add.s64 	%rd56, %rd2, %rd55;
	ld.global.f32 	%f41, [%rd56];
	ld.global.u32 	%r77, [%rd3];
	mad.lo.s32 	%r78, %r77, 3, %r7;
	mul.wide.u32 	%rd57, %r78, 4;
	add.s64 	%rd58, %rd1, %rd57;
	st.global.f32 	[%rd58], %f41;
	ld.global.f32 	%f42, [%rd56+4];
	ld.global.u32 	%r79, [%rd3];
	mad.lo.s32 	%r80, %r79, 3, %r8;
	mul.wide.u32 	%rd59, %r80, 4;
	add.s64 	%rd60, %rd1, %rd59;
	st.global.f32 	[%rd60], %f42;
	ld.global.f32 	%f43, [%rd56+8];
	ld.global.u32 	%r81, [%rd3];
	mad.lo.s32 	%r82, %r81, 3, %r9;
	mul.wide.u32 	%rd61, %r82, 4;
	add.s64 	%rd62, %rd1, %rd61;
	st.global.f32 	[%rd62], %f43;
	ld.global.u32 	%r83, [%rd3];
	add.s32 	%r84, %r83, 1;
	st.global.u32 	[%rd3], %r84;
	ld.global.f32 	%f56, [%rd4];
$L__BB5_20:
	ld.shared.f32 	%f44, [%r20+4];
	setp.gtu.f32 	%p16, %f44, %f56;
	@%p16 bra 	$L__BB5_22;
	mad.lo.s32 	%r85, %r112, 3, 3;
	mul.wide.u32 	%rd63, %r85, 4;
	add.s64 	%rd64, %rd2, %rd63;
	ld.global.f32 	%f45, [%rd64];
	ld.global.u32 	%r86, [%rd3];
	mad.lo.s32 	%r87, %r86, 3, %r7;
	mul.wide.u32 	%rd65, %r87, 4;
	add.s64 	%rd66, %rd1, %rd65;
	st.global.f32 	[%rd66], %f45;
	ld.global.f32 	%f46, [%rd64+4];
	ld.global.u32 	%r88, [%rd3];
	mad.lo.s32 	%r89, %r88, 3, %r8;
	mul.wide.u32 	%rd67, %r89, 4;
	add.s64 	%rd68, %rd1, %rd67;
	st.global.f32 	[%rd68], %f46;
	ld.global.f32 	%f47, [%rd64+8];
	ld.global.u32 	%r90, [%rd3];
	mad.lo.s32 	%r91, %r90, 3, %r9;
	mul.wide.u32 	%rd69, %r91, 4;
	add.s64 	%rd70, %rd1, %rd69;
	st.global.f32 	[%rd70], %f47;
	ld.global.u32 	%r92, [%rd3];
	add.s32 	%r93, %r92, 1;
	st.global.u32 	[%rd3], %r93;
$L__BB5_22:
	add.s32 	%r112, %r112, 2;
$L__BB5_23:
	and.b32  	%r94, %r23, 1;
	setp.eq.b32 	%p17, %r94, 1;
	not.pred 	%p18, %p17;
	@%p18 bra 	$L__BB5_26;
	shl.b32 	%r95, %r112, 2;
	mov.u32 	%r96, _ZZ9ballqueryiiiPKfPfS1_S1_PiE10dist2cores;
	add.s32 	%r97, %r96, %r95;
	ld.shared.f32 	%f48, [%r97];
	ld.global.f32 	%f49, [%rd4];
	setp.gtu.f32 	%p19, %f48, %f49;
	@%p19 bra 	$L__BB5_26;
	mul.lo.s32 	%r98, %r112, 3;
	mul.wide.u32 	%rd71, %r98, 4;
	add.s64 	%rd72, %rd2, %rd71;
	ld.global.f32 	%f50, [%rd72];
	ld.global.u32 	%r99, [%rd3];
	mad.lo.s32 	%r100, %r99, 3, %r7;
	mul.wide.u32 	%rd73, %r100, 4;
	add.s64 	%rd74, %rd1, %rd73;
	st.global.f32 	[%rd74], %f50;
	ld.global.f32 	%f51, [%rd72+4];
	ld.global.u32 	%r101, [%rd3];
	mad.lo.s32 	%r102, %r101, 3, %r8;
	mul.wide.u32 	%rd75, %r102, 4;
	add.s64 	%rd76, %rd1, %rd75;
	st.global.f32 	[%rd76], %f51;
	ld.global.f32 	%f52, [%rd72+8];
	ld.global.u32 	%r103, [%rd3];
	mad.lo.s32 	%r104, %r103, 3, %r9;
	mul.wide.u32 	%rd77, %r104, 4;
	add.s64 	%rd78, %rd1, %rd77;
	st.global.f32 	[%rd78], %f52;
	ld.global.u32 	%r105, [%rd3];
	add.s32 	%r106, %r105, 1;
	st.global.u32 	[%rd3], %r106;
$L__BB5_26:
	bar.sync 	0;
$L__BB5_27:
	ret;

}


// ===== COMPILED SASS (sm_100) =====

	.target	sm_100

	.elftype	@"ET_EXEC"


//--------------------- .note.nv.tkinfo           --------------------------
	.section	.note.nv.tkinfo,"",@"SHT_NOTE"
	.sectionflags	@"SHF_NOTE_NV_TKINFO"
	.tkinfo
        /*0018*/ 	.word	0x00000002
        /*0030*/ 	.string	""
        /*0030*/ 	.string	"ptxas"
        /*0030*/ 	.string	"Cuda compilation tools, release 13.0, V13.0.88"
        /*0030*/ 	.string	"Build cuda_13.0.r13.0/compiler.36424714_0"
        /*0030*/ 	.string	"-arch sm_100 -m 64 "



//--------------------- .note.nv.cuinfo           --------------------------
	.section	.note.nv.cuinfo,"",@"SHT_NOTE"
	.sectionflags	@"SHF_NOTE_NV_CUINFO"
        /*0018*/ 	.short	0x0002
        /*001a*/ 	.short	0x0064
        /*001c*/ 	.short	0x0082
	.zero		2


//--------------------- .nv.info                  --------------------------
	.section	.nv.info,"",@"SHT_CUDA_INFO"
	.align	4


	//----- nvinfo : EIATTR_REGCOUNT
	.align		4
        /*0000*/ 	.byte	0x04, 0x2f
        /*0002*/ 	.short	(.L_1 - .L_0)
	.align		4
.L_0:
        /*0004*/ 	.word	index@(_Z27farthestpointsamplingKerneliiifiPKfPfPiS1_)
        /*0008*/ 	.word	0x0000001c


	//----- nvinfo : EIATTR_FRAME_SIZE
	.align		4
.L_1:
        /*000c*/ 	.byte	0x04, 0x11
        /*000e*/ 	.short	(.L_3 - .L_2)
	.align		4
.L_2:
        /*0010*/ 	.word	index@(_Z27farthestpointsamplingKerneliiifiPKfPfPiS1_)
        /*0014*/ 	.word	0x00000000


	//----- nvinfo : EIATTR_REGCOUNT
	.align		4
.L_3:
        /*0018*/ 	.byte	0x04, 0x2f
        /*001a*/ 	.short	(.L_5 - .L_4)
	.align		4
.L_4:
        /*001c*/ 	.word	index@(_Z30farthestpointsamplingallKerneliiiPKfPfPi)
        /*0020*/ 	.word	0x00000020


	//----- nvinfo : EIATTR_FRAME_SIZE
	.align		4
.L_5:
        /*0024*/ 	.byte	0x04, 0x11
        /*0026*/ 	.short	(.L_7 - .L_6)
	.align		4
.L_6:
        /*0028*/ 	.word	index@(_Z30farthestpointsamplingallKerneliiiPKfPfPi)
        /*002c*/ 	.word	0x00000000


	//----- nvinfo : EIATTR_REGCOUNT
	.align		4
.L_7:
        /*0030*/ 	.byte	0x04, 0x2f
        /*0032*/ 	.short	(.L_9 - .L_8)
	.align		4
.L_8:
        /*0034*/ 	.word	index@(_Z11knearkerneliiiPKfPfS1_Pi)
        /*0038*/ 	.word	0x00000020


	//----- nvinfo : EIATTR_FRAME_SIZE
	.align		4
.L_9:
        /*003c*/ 	.byte	0x04, 0x11
        /*003e*/ 	.short	(.L_11 - .L_10)
	.align		4
.L_10:
        /*0040*/ 	.word	index@(_Z11knearkerneliiiPKfPfS1_Pi)
        /*0044*/ 	.word	0x00000000


	//----- nvinfo : EIATTR_REGCOUNT
	.align		4
.L_11:
        /*0048*/ 	.byte	0x04, 0x2f
        /*004a*/ 	.short	(.L_13 - .L_12)
	.align		4
.L_12:
        /*004c*/ 	.word	index@(_Z9rbskerneliiiPKfPfPiS1_)
        /*0050*/ 	.word	0x00000020


	//----- nvinfo : EIATTR_FRAME_SIZE
	.align		4
.L_13:
        /*0054*/ 	.byte	0x04, 0x11
        /*0056*/ 	.short	(.L_15 - .L_14)
	.align		4
.L_14:
        /*0058*/ 	.word	index@($__internal_2_$__cuda_sm20_sqrt_rn_f32_slowpath)
        /*005c*/ 	.word	0x00000000


	//----- nvinfo : EIATTR_FRAME_SIZE
	.align		4
.L_15:
        /*0060*/ 	.byte	0x04, 0x11
        /*0062*/ 	.short	(.L_17 - .L_16)
	.align		4
.L_16:
        /*0064*/ 	.word	index@(_Z9rbskerneliiiPKfPfPiS1_)
        /*0068*/ 	.word	0x00000000


	//----- nvinfo : EIATTR_REGCOUNT
	.align		4
.L_17:
        /*006c*/ 	.byte	0x04, 0x2f
        /*006e*/ 	.short	(.L_19 - .L_18)
	.align		4
.L_18:
        /*0070*/ 	.word	index@(_Z12updateradiusiiiPKfPfS1_)
        /*0074*/ 	.word	0x0000001f


	//----- nvinfo : EIATTR_FRAME_SIZE
	.align		4
.L_19:
        /*0078*/ 	.byte	0x04, 0x11
        /*007a*/ 	.short	(.L_21 - .L_20)
	.align		4
.L_20:
        /*007c*/ 	.word	index@($__internal_1_$__cuda_sm20_sqrt_rn_f32_slowpath)
        /*0080*/ 	.word	0x00000000


	//----- nvinfo : EIATTR_FRAME_SIZE
	.align		4
.L_21:
        /*0084*/ 	.byte	0x04, 0x11
        /*0086*/ 	.short	(.L_23 - .L_22)
	.align		4
.L_22:
        /*0088*/ 	.word	index@(_Z12updateradiusiiiPKfPfS1_)
        /*008c*/ 	.word	0x00000000


	//----- nvinfo : EIATTR_REGCOUNT
	.align		4
.L_23:
        /*0090*/ 	.byte	0x04, 0x2f
        /*0092*/ 	.short	(.L_25 - .L_24)
	.align		4
.L_24:
        /*0094*/ 	.word	index@(_Z9ballqueryiiiPKfPfS1_S1_Pi)
        /*0098*/ 	.word	0x00000020


	//----- nvinfo : EIATTR_FRAME_SIZE
	.align		4
.L_25:
        /*009c*/ 	.byte	0x04, 0x11
        /*009e*/ 	.short	(.L_27 - .L_26)
	.align		4
.L_26:
        /*00a0*/ 	.word	index@($__internal_0_$__cuda_sm20_sqrt_rn_f32_slowpath)
        /*00a4*/ 	.word	0x00000000


	//----- nvinfo : EIATTR_FRAME_SIZE
	.align		4
.L_27:
        /*00a8*/ 	.byte	0x04, 0x11
        /*00aa*/ 	.short	(.L_29 - .L_28)
	.align		4
.L_28:
        /*00ac*/ 	.word	index@(_Z9ballqueryiiiPKfPfS1_S1_Pi)
        /*00b0*/ 	.word	0x00000000


	//----- nvinfo : EIATTR_MIN_STACK_SIZE
	.align		4
.L_29:
        /*00b4*/ 	.byte	0x04, 0x12
        /*00b6*/ 	.short	(.L_31 - .L_30)
	.align		4
.L_30:
        /*00b8*/ 	.word	index@(_Z9ballqueryiiiPKfPfS1_S1_Pi)
        /*00bc*/ 	.word	0x00000000


	//----- nvinfo : EIATTR_MIN_STACK_SIZE
	.align		4
.L_31:
        /*00c0*/ 	.byte	0x04, 0x12
        /*00c2*/ 	.short	(.L_33 - .L_32)
	.align		4
.L_32:
        /*00c4*/ 	.word	index@(_Z12updateradiusiiiPKfPfS1_)
        /*00c8*/ 	.word	0x00000000


	//----- nvinfo : EIATTR_MIN_STACK_SIZE
	.align		4
.L_33:
        /*00cc*/ 	.byte	0x04, 0x12
        /*00ce*/ 	.short	(.L_35 - .L_34)
	.align		4
.L_34:
        /*00d0*/ 	.word	index@(_Z9rbskerneliiiPKfPfPiS1_)
        /*00d4*/ 	.word	0x00000000


	//----- nvinfo : EIATTR_MIN_STACK_SIZE
	.align		4
.L_35:
        /*00d8*/ 	.byte	0x04, 0x12
        /*00da*/ 	.short	(.L_37 - .L_36)
	.align		4
.L_36:
        /*00dc*/ 	.word	index@(_Z11knearkerneliiiPKfPfS1_Pi)
        /*00e0*/ 	.word	0x00000000


	//----- nvinfo : EIATTR_MIN_STACK_SIZE
	.align		4
.L_37:
        /*00e4*/ 	.byte	0x04, 0x12
        /*00e6*/ 	.short	(.L_39 - .L_38)
	.align		4
.L_38:
        /*00e8*/ 	.word	index@(_Z30farthestpointsamplingallKerneliiiPKfPfPi)
        /*00ec*/ 	.word	0x00000000


	//----- nvinfo : EIATTR_MIN_STACK_SIZE
	.align		4
.L_39:
        /*00f0*/ 	.byte	0x04, 0x12
        /*00f2*/ 	.short	(.L_41 - .L_40)
	.align		4
.L_40:
        /*00f4*/ 	.word	index@(_Z27farthestpointsamplingKerneliiifiPKfPfPiS1_)
        /*00f8*/ 	.word	0x00000000
.L_41:


//--------------------- .nv.compat                --------------------------
	.section	.nv.compat,"",@"SHT_CUDA_COMPAT_INFO"
	.align	4
        /*0000*/ 	.byte	0x02, 0x09, 0x00, 0x00, 0x02, 0x02, 0x01, 0x00, 0x02, 0x05, 0x05, 0x00, 0x03, 0x07, 0x01, 0x01
        /*0010*/ 	.byte	0x02, 0x03, 0x00, 0x00, 0x02, 0x06, 0x01, 0x00, 0x04, 0x0b, 0x08, 0x00, 0x01, 0x00, 0x00, 0x00
        /*0020*/ 	.byte	0x00, 0x00, 0x00, 0x00


//--------------------- .nv.info._Z9ballqueryiiiPKfPfS1_S1_Pi --------------------------
	.section	.nv.info._Z9ballqueryiiiPKfPfS1_S1_Pi,"",@"SHT_CUDA_INFO"
	.sectionflags	@""
	.align	4


	//----- nvinfo : EIATTR_CUDA_API_VERSION
	.align		4
        /*0000*/ 	.byte	0x04, 0x37
        /*0002*/ 	.short	(.L_43 - .L_42)
.L_42:
        /*0004*/ 	.word	0x00000082


	//----- nvinfo : EIATTR_KPARAM_INFO
	.align		4
.L_43:
        /*0008*/ 	.byte	0x04, 0x17
        /*000a*/ 	.short	(.L_45 - .L_44)
.L_44:
        /*000c*/ 	.word	0x00000000
        /*0010*/ 	.short	0x0007
        /*0012*/ 	.short	0x0030
        /*0014*/ 	.byte	0x00, 0xf5, 0x21, 0x00


	//----- nvinfo : EIATTR_KPARAM_INFO
	.align		4
.L_45:
        /*0018*/ 	.byte	0x04, 0x17
        /*001a*/ 	.short	(.L_47 - .L_46)
.L_46:
        /*001c*/ 	.word	0x00000000
        /*0020*/ 	.short	0x0006
        /*0022*/ 	.short	0x0028
        /*0024*/ 	.byte	0x00, 0xf5, 0x21, 0x00


	//----- nvinfo : EIATTR_KPARAM_INFO
	.align		4
.L_47:
        /*0028*/ 	.byte	0x04, 0x17
        /*002a*/ 	.short	(.L_49 - .L_48)
.L_48:
        /*002c*/ 	.word	0x00000000
        /*0030*/ 	.short	0x0005
        /*0032*/ 	.short	0x0020
        /*0034*/ 	.byte	0x00, 0xf5, 0x21, 0x00


	//----- nvinfo : EIATTR_KPARAM_INFO
	.align		4
.L_49:
        /*0038*/ 	.byte	0x04, 0x17
        /*003a*/ 	.short	(.L_51 - .L_50)
.L_50:
        /*003c*/ 	.word	0x00000000
        /*0040*/ 	.short	0x0004
        /*0042*/ 	.short	0x0018
        /*0044*/ 	.byte	0x00, 0xf5, 0x21, 0x00


	//----- nvinfo : EIATTR_KPARAM_INFO
	.align		4
.L_51:
        /*0048*/ 	.byte	0x04, 0x17
        /*004a*/ 	.short	(.L_53 - .L_52)
.L_52:
        /*004c*/ 	.word	0x00000000
        /*0050*/ 	.short	0x0003
        /*0052*/ 	.short	0x0010
        /*0054*/ 	.byte	0x00, 0xf5, 0x21, 0x00


	//----- nvinfo : EIATTR_KPARAM_INFO
	.align		4
.L_53:
        /*0058*/ 	.byte	0x04, 0x17
        /*005a*/ 	.short	(.L_55 - .L_54)
.L_54:
        /*005c*/ 	.word	0x00000000
        /*0060*/ 	.short	0x0002
        /*0062*/ 	.short	0x0008
        /*0064*/ 	.byte	0x00, 0xf0, 0x11, 0x00


	//----- nvinfo : EIATTR_KPARAM_INFO
	.align		4
.L_55:
        /*0068*/ 	.byte	0x04, 0x17
        /*006a*/ 	.short	(.L_57 - .L_56)
.L_56:
        /*006c*/ 	.word	0x00000000
        /*0070*/ 	.short	0x0001
        /*0072*/ 	.short	0x0004
        /*0074*/ 	.byte	0x00, 0xf0, 0x11, 0x00


	//----- nvinfo : EIATTR_KPARAM_INFO
	.align		4
.L_57:
        /*0078*/ 	.byte	0x04, 0x17
        /*007a*/ 	.short	(.L_59 - .L_58)
.L_58:
        /*007c*/ 	.word	0x00000000
        /*0080*/ 	.short	0x0000
        /*0082*/ 	.short	0x0000
        /*0084*/ 	.byte	0x00, 0xf0, 0x11, 0x00


	//----- nvinfo : EIATTR_SPARSE_MMA_MASK
	.align		4
.L_59:
        /*0088*/ 	.byte	0x03, 0x50
        /*008a*/ 	.short	0x0000


	//----- nvinfo : EIATTR_MAXREG_COUNT
	.align		4
        /*008c*/ 	.byte	0x03, 0x1b
        /*008e*/ 	.short	0x00ff


	//----- nvinfo : EIATTR_NUM_BARRIERS
	.align		4
        /*0090*/ 	.byte	0x02, 0x4c
        /*0092*/ 	.byte	0x01
	.zero		1


	//----- nvinfo : EIATTR_MERCURY_ISA_VERSION
	.align		4
        /*0094*/ 	.byte	0x03, 0x5f
        /*0096*/ 	.short	0x0101


	//----- nvinfo : EIATTR_VRC_CTA_INIT_COUNT
	.align		4
        /*0098*/ 	.byte	0x02, 0x4a
	.zero		1
	.zero		1


	//----- nvinfo : EIATTR_EXIT_INSTR_OFFSETS
	.align		4
        /*009c*/ 	.byte	0x04, 0x1c
        /*009e*/ 	.short	(.L_61 - .L_60)


	//   ....[0]....
.L_60:
        /*00a0*/ 	.word	0x00000030


	//   ....[1]....
        /*00a4*/ 	.word	0x000012d0


	//----- nvinfo : EIATTR_CRS_STACK_SIZE
	.align		4
.L_61:
        /*00a8*/ 	.byte	0x04, 0x1e
        /*00aa*/ 	.short	(.L_63 - .L_62)
.L_62:
        /*00ac*/ 	.word	0x00000000


	//----- nvinfo : EIATTR_CBANK_PARAM_SIZE
	.align		4
.L_63:
        /*00b0*/ 	.byte	0x03, 0x19
        /*00b2*/ 	.short	0x0038


	//----- nvinfo : EIATTR_PARAM_CBANK
	.align		4
        /*00b4*/ 	.byte	0x04, 0x0a
        /*00b6*/ 	.short	(.L_65 - .L_64)
	.align		4
.L_64:
        /*00b8*/ 	.word	index@(.nv.constant0._Z9ballqueryiiiPKfPfS1_S1_Pi)
        /*00bc*/ 	.short	0x0380
        /*00be*/ 	.short	0x0038


	//----- nvinfo : EIATTR_SW_WAR
	.align		4
.L_65:
        /*00c0*/ 	.byte	0x04, 0x36
        /*00c2*/ 	.short	(.L_67 - .L_66)
.L_66:
        /*00c4*/ 	.word	0x00000008
.L_67:


//--------------------- .nv.info._Z12updateradiusiiiPKfPfS1_ --------------------------
	.section	.nv.info._Z12updateradiusiiiPKfPfS1_,"",@"SHT_CUDA_INFO"
	.sectionflags	@""
	.align	4


	//----- nvinfo : EIATTR_CUDA_API_VERSION
	.align		4
        /*0000*/ 	.byte	0x04, 0x37
        /*0002*/ 	.short	(.L_69 - .L_68)
.L_68:
        /*0004*/ 	.word	0x00000082


	//----- nvinfo : EIATTR_KPARAM_INFO
	.align		4
.L_69:
        /*0008*/ 	.byte	0x04, 0x17
        /*000a*/ 	.short	(.L_71 - .L_70)
.L_70:
        /*000c*/ 	.word	0x00000000
        /*0010*/ 	.short	0x0005
        /*0012*/ 	.short	0x0020
        /*0014*/ 	.byte	0x00, 0xf5, 0x21, 0x00


	//----- nvinfo : EIATTR_KPARAM_INFO
	.align		4
.L_71:
        /*0018*/ 	.byte	0x04, 0x17
        /*001a*/ 	.short	(.L_73 - .L_72)
.L_72:
        /*001c*/ 	.word	0x00000000
        /*0020*/ 	.short	0x0004
        /*0022*/ 	.short	0x0018
        /*0024*/ 	.byte	0x00, 0xf5, 0x21, 0x00


	//----- nvinfo : EIATTR_KPARAM_INFO
	.align		4
.L_73:
        /*0028*/ 	.byte	0x04, 0x17
        /*002a*/ 	.short	(.L_75 - .L_74)
.L_74:
        /*002c*/ 	.word	0x00000000
        /*0030*/ 	.short	0x0003
        /*0032*/ 	.short	0x0010
        /*0034*/ 	.byte	0x00, 0xf5, 0x21, 0x00


	//----- nvinfo : EIATTR_KPARAM_INFO
	.align		4
.L_75:
        /*0038*/ 	.byte	0x04, 0x17
        /*003a*/ 	.short	(.L_77 - .L_76)
.L_76:
        /*003c*/ 	.word	0x00000000
        /*0040*/ 	.short	0x0002
        /*0042*/ 	.short	0x0008
        /*0044*/ 	.byte	0x00, 0xf0, 0x11, 0x00


	//----- nvinfo : EIATTR_KPARAM_INFO
	.align		4
.L_77:
        /*0048*/ 	.byte	0x04, 0x17
        /*004a*/ 	.short	(.L_79 - .L_78)
.L_78:
        /*004c*/ 	.word	0x00000000
        /*0050*/ 	.short	0x0001
        /*0052*/ 	.short	0x0004
        /*0054*/ 	.byte	0x00, 0xf0, 0x11, 0x00


	//----- nvinfo : EIATTR_KPARAM_INFO
	.align		4
.L_79:
        /*0058*/ 	.byte	0x04, 0x17
        /*005a*/ 	.short	(.L_81 - .L_80)
.L_80:
        /*005c*/ 	.word	0x00000000
        /*0060*/ 	.short	0x0000
        /*0062*/ 	.short	0x0000
        /*0064*/ 	.byte	0x00, 0xf0, 0x11, 0x00


	//----- nvinfo : EIATTR_SPARSE_MMA_MASK
	.align		4
.L_81:
        /*0068*/ 	.byte	0x03, 0x50
        /*006a*/ 	.short	0x0000


	//----- nvinfo : EIATTR_MAXREG_COUNT
	.align		4
        /*006c*/ 	.byte	0x03, 0x1b
        /*006e*/ 	.short	0x00ff


	//----- nvinfo : EIATTR_NUM_BARRIERS
	.align		4
        /*0070*/ 	.byte	0x02, 0x4c
        /*0072*/ 	.byte	0x01
	.zero		1


	//----- nvinfo : EIATTR_MERCURY_ISA_VERSION
	.align		4
        /*0074*/ 	.byte	0x03, 0x5f
        /*0076*/ 	.short	0x0101


	//----- nvinfo : EIATTR_VRC_CTA_INIT_COUNT
	.align		4
        /*0078*/ 	.byte	0x02, 0x4a
	.zero		1
	.zero		1


	//----- nvinfo : EIATTR_EXIT_INSTR_OFFSETS
	.align		4
        /*007c*/ 	.byte	0x04, 0x1c
        /*007e*/ 	.short	(.L_83 - .L_82)


	//   ....[0]....
.L_82:
        /*0080*/ 	.word	0x00000030


	//   ....[1]....
        /*0084*/ 	.word	0x000020b0


	//   ....[2]....
        /*0088*/ 	.word	0x00002200


	//----- nvinfo : EIATTR_CRS_STACK_SIZE
	.align		4
.L_83:
        /*008c*/ 	.byte	0x04, 0x1e
        /*008e*/ 	.short	(.L_85 - .L_84)
.L_84:
        /*0090*/ 	.word	0x00000000


	//----- nvinfo : EIATTR_CBANK_PARAM_SIZE
	.align		4
.L_85:
        /*0094*/ 	.byte	0x03, 0x19
        /*0096*/ 	.short	0x0028


	//----- nvinfo : EIATTR_PARAM_CBANK
	.align		4
        /*0098*/ 	.byte	0x04, 0x0a
        /*009a*/ 	.short	(.L_87 - .L_86)
	.align		4
.L_86:
        /*009c*/ 	.word	index@(.nv.constant0._Z12updateradiusiiiPKfPfS1_)
        /*00a0*/ 	.short	0x0380
        /*00a2*/ 	.short	0x0028


	//----- nvinfo : EIATTR_SW_WAR
	.align		4
.L_87:
        /*00a4*/ 	.byte	0x04, 0x36
        /*00a6*/ 	.short	(.L_89 - .L_88)
.L_88:
        /*00a8*/ 	.word	0x00000008
.L_89:


//--------------------- .nv.info._Z9rbskerneliiiPKfPfPiS1_ --------------------------
	.section	.nv.info._Z9rbskerneliiiPKfPfPiS1_,"",@"SHT_CUDA_INFO"
	.sectionflags	@""
	.align	4


	//----- nvinfo : EIATTR_CUDA_API_VERSION
	.align		4
        /*0000*/ 	.byte	0x04, 0x37
        /*0002*/ 	.short	(.L_91 - .L_90)
.L_90:
        /*0004*/ 	.word	0x00000082


	//----- nvinfo : EIATTR_KPARAM_INFO
	.align		4
.L_91:
        /*0008*/ 	.byte	0x04, 0x17
        /*000a*/ 	.short	(.L_93 - .L_92)
.L_92:
        /*000c*/ 	.word	0x00000000
        /*0010*/ 	.short	0x0006
        /*0012*/ 	.short	0x0028
        /*0014*/ 	.byte	0x00, 0xf5, 0x21, 0x00


	//----- nvinfo : EIATTR_KPARAM_INFO
	.align		4
.L_93:
        /*0018*/ 	.byte	0x04, 0x17
        /*001a*/ 	.short	(.L_95 - .L_94)
.L_94:
        /*001c*/ 	.word	0x00000000
        /*0020*/ 	.short	0x0005
        /*0022*/ 	.short	0x0020
        /*0024*/ 	.byte	0x00, 0xf5, 0x21, 0x00


	//----- nvinfo : EIATTR_KPARAM_INFO
	.align		4
.L_95:
        /*0028*/ 	.byte	0x04, 0x17
        /*002a*/ 	.short	(.L_97 - .L_96)
.L_96:
        /*002c*/ 	.word	0x00000000
        /*0030*/ 	.short	0x0004
        /*0032*/ 	.short	0x0018
        /*0034*/ 	.byte	0x00, 0xf5, 0x21, 0x00


	//----- nvinfo : EIATTR_KPARAM_INFO
	.align		4
.L_97:
        /*0038*/ 	.byte	0x04, 0x17
        /*003a*/ 	.short	(.L_99 - .L_98)
.L_98:
        /*003c*/ 	.word	0x00000000
        /*0040*/ 	.short	0x0003
        /*0042*/ 	.short	0x0010
        /*0044*/ 	.byte	0x00, 0xf5, 0x21, 0x00


	//----- nvinfo : EIATTR_KPARAM_INFO
	.align		4
.L_99:
        /*0048*/ 	.byte	0x04, 0x17
        /*004a*/ 	.short	(.L_101 - .L_100)
.L_100:
        /*004c*/ 	.word	0x00000000
        /*0050*/ 	.short	0x0002
        /*0052*/ 	.short	0x0008
        /*0054*/ 	.byte	0x00, 0xf0, 0x11, 0x00


	//----- nvinfo : EIATTR_KPARAM_INFO
	.align		4
.L_101:
        /*0058*/ 	.byte	0x04, 0x17
        /*005a*/ 	.short	(.L_103 - .L_102)
.L_102:
        /*005c*/ 	.word	0x00000000
        /*0060*/ 	.short	0x0001
        /*0062*/ 	.short	0x0004
        /*0064*/ 	.byte	0x00, 0xf0, 0x11, 0x00


	//----- nvinfo : EIATTR_KPARAM_INFO
	.align		4
.L_103:
        /*0068*/ 	.byte	0x04, 0x17
        /*006a*/ 	.short	(.L_105 - .L_104)
.L_104:
        /*006c*/ 	.word	0x00000000
        /*0070*/ 	.short	0x0000
        /*0072*/ 	.short	0x0000
        /*0074*/ 	.byte	0x00, 0xf0, 0x11, 0x00


	//----- nvinfo : EIATTR_SPARSE_MMA_MASK
	.align		4
.L_105:
        /*0078*/ 	.byte	0x03, 0x50
        /*007a*/ 	.short	0x0000


	//----- nvinfo : EIATTR_MAXREG_COUNT
	.align		4
        /*007c*/ 	.byte	0x03, 0x1b
        /*007e*/ 	.short	0x00ff


	//----- nvinfo : EIATTR_NUM_BARRIERS
	.align		4
        /*0080*/ 	.byte	0x02, 0x4c
        /*0082*/ 	.byte	0x01
	.zero		1


	//----- nvinfo : EIATTR_MERCURY_ISA_VERSION
	.align		4
        /*0084*/ 	.byte	0x03, 0x5f
        /*0086*/ 	.short	0x0101


	//----- nvinfo : EIATTR_VRC_CTA_INIT_COUNT
	.align		4
        /*0088*/ 	.byte	0x02, 0x4a
	.zero		1
	.zero		1


	//----- nvinfo : EIATTR_EXIT_INSTR_OFFSETS
	.align		4
        /*008c*/ 	.byte	0x04, 0x1c
        /*008e*/ 	.short	(.L_107 - .L_106)


	//   ....[0]....
.L_106:
        /*0090*/ 	.word	0x00000030


	//   ....[1]....
        /*0094*/ 	.word	0x00001ce0


	//----- nvinfo : EIATTR_CRS_STACK_SIZE
	.align		4
.L_107:
        /*0098*/ 	.byte	0x04, 0x1e
        /*009a*/ 	.short	(.L_109 - .L_108)
.L_108:
        /*009c*/ 	.word	0x00000000


	//----- nvinfo : EIATTR_CBANK_PARAM_SIZE
	.align		4
.L_109:
        /*00a0*/ 	.byte	0x03, 0x19
        /*00a2*/ 	.short	0x0030


	//----- nvinfo : EIATTR_PARAM_CBANK
	.align		4
        /*00a4*/ 	.byte	0x04, 0x0a
        /*00a6*/ 	.short	(.L_111 - .L_110)
	.align		4
.L_110:
        /*00a8*/ 	.word	index@(.nv.constant0._Z9rbskerneliiiPKfPfPiS1_)
        /*00ac*/ 	.short	0x0380
        /*00ae*/ 	.short	0x0030


	//----- nvinfo : EIATTR_SW_WAR
	.align		4
.L_111:
        /*00b0*/ 	.byte	0x04, 0x36
        /*00b2*/ 	.short	(.L_113 - .L_112)
.L_112:
        /*00b4*/ 	.word	0x00000008
.L_113:


//--------------------- .nv.info._Z11knearkerneliiiPKfPfS1_Pi --------------------------
	.section	.nv.info._Z11knearkerneliiiPKfPfS1_Pi,"",@"SHT_CUDA_INFO"
	.sectionflags	@""
	.align	4


	//----- nvinfo : EIATTR_CUDA_API_VERSION
	.align		4
        /*0000*/ 	.byte	0x04, 0x37
        /*0002*/ 	.short	(.L_115 - .L_114)
.L_114:
        /*0004*/ 	.word	0x00000082


	//----- nvinfo : EIATTR_KPARAM_INFO
	.align		4
.L_115:
        /*0008*/ 	.byte	0x04, 0x17
        /*000a*/ 	.short	(.L_117 - .L_116)
.L_116:
        /*000c*/ 	.word	0x00000000
        /*0010*/ 	.short	0x0006
        /*0012*/ 	.short	0x0028
        /*0014*/ 	.byte	0x00, 0xf5, 0x21, 0x00


	//----- nvinfo : EIATTR_KPARAM_INFO
	.align		4
.L_117:
        /*0018*/ 	.byte	0x04, 0x17
        /*001a*/ 	.short	(.L_119 - .L_118)
.L_118:
        /*001c*/ 	.word	0x00000000
        /*0020*/ 	.short	0x0005
        /*0022*/ 	.short	0x0020
        /*0024*/ 	.byte	0x00, 0xf5, 0x21, 0x00


	//----- nvinfo : EIATTR_KPARAM_INFO
	.align		4
.L_119:
        /*0028*/ 	.byte	0x04, 0x17
        /*002a*/ 	.short	(.L_121 - .L_120)
.L_120:
        /*002c*/ 	.word	0x00000000
        /*0030*/ 	.short	0x0004
        /*0032*/ 	.short	0x0018
        /*0034*/ 	.byte	0x00, 0xf5, 0x21, 0x00


	//----- nvinfo : EIATTR_KPARAM_INFO
	.align		4
.L_121:
        /*0038*/ 	.byte	0x04, 0x17
        /*003a*/ 	.short	(.L_123 - .L_122)
.L_122:
        /*003c*/ 	.word	0x00000000
        /*0040*/ 	.short	0x0003
        /*0042*/ 	.short	0x0010
        /*0044*/ 	.byte	0x00, 0xf5, 0x21, 0x00


	//----- nvinfo : EIATTR_KPARAM_INFO
	.align		4
.L_123:
        /*0048*/ 	.byte	0x04, 0x17
        /*004a*/ 	.short	(.L_125 - .L_124)
.L_124:
        /*004c*/ 	.word	0x00000000
        /*0050*/ 	.short	0x0002
        /*0052*/ 	.short	0x0008
        /*0054*/ 	.byte	0x00, 0xf0, 0x11, 0x00


	//----- nvinfo : EIATTR_KPARAM_INFO
	.align		4
.L_125:
        /*0058*/ 	.byte	0x04, 0x17
        /*005a*/ 	.short	(.L_127 - .L_126)
.L_126:
        /*005c*/ 	.word	0x00000000
        /*0060*/ 	.short	0x0001
        /*0062*/ 	.short	0x0004
        /*0064*/ 	.byte	0x00, 0xf0, 0x11, 0x00


	//----- nvinfo : EIATTR_KPARAM_INFO
	.align		4
.L_127:
        /*0068*/ 	.byte	0x04, 0x17
        /*006a*/ 	.short	(.L_129 - .L_128)
.L_128:
        /*006c*/ 	.word	0x00000000
        /*0070*/ 	.short	0x0000
        /*0072*/ 	.short	0x0000
        /*0074*/ 	.byte	0x00, 0xf0, 0x11, 0x00


	//----- nvinfo : EIATTR_SPARSE_MMA_MASK
	.align		4
.L_129:
        /*0078*/ 	.byte	0x03, 0x50
        /*007a*/ 	.short	0x0000


	//----- nvinfo : EIATTR_MAXREG_COUNT
	.align		4
        /*007c*/ 	.byte	0x03, 0x1b
        /*007e*/ 	.short	0x00ff


	//----- nvinfo : EIATTR_NUM_BARRIERS
	.align		4
        /*0080*/ 	.byte	0x02, 0x4c
        /*0082*/ 	.byte	0x01
	.zero		1


	//----- nvinfo : EIATTR_MERCURY_ISA_VERSION
	.align		4
        /*0084*/ 	.byte	0x03, 0x5f
        /*0086*/ 	.short	0x0101


	//----- nvinfo : EIATTR_VRC_CTA_INIT_COUNT
	.align		4
        /*0088*/ 	.byte	0x02, 0x4a
	.zero		1
	.zero		1


	//----- nvinfo : EIATTR_EXIT_INSTR_OFFSETS
	.align		4
        /*008c*/ 	.byte	0x04, 0x1c
        /*008e*/ 	.short	(.L_131 - .L_130)


	//   ....[0]....
.L_130:
        /*0090*/ 	.word	0x00000e20


	//----- nvinfo : EIATTR_CRS_STACK_SIZE
	.align		4
.L_131:
        /*0094*/ 	.byte	0x04, 0x1e
        /*0096*/ 	.short	(.L_133 - .L_132)
.L_132:
        /*0098*/ 	.word	0x00000000


	//----- nvinfo : EIATTR_CBANK_PARAM_SIZE
	.align		4
.L_133:
        /*009c*/ 	.byte	0x03, 0x19
        /*009e*/ 	.short	0x0030


	//----- nvinfo : EIATTR_PARAM_CBANK
	.align		4
        /*00a0*/ 	.byte	0x04, 0x0a
        /*00a2*/ 	.short	(.L_135 - .L_134)
	.align		4
.L_134:
        /*00a4*/ 	.word	index@(.nv.constant0._Z11knearkerneliiiPKfPfS1_Pi)
        /*00a8*/ 	.short	0x0380
        /*00aa*/ 	.short	0x0030


	//----- nvinfo : EIATTR_SW_WAR
	.align		4
.L_135:
        /*00ac*/ 	.byte	0x04, 0x36
        /*00ae*/ 	.short	(.L_137 - .L_136)
.L_136:
        /*00b0*/ 	.word	0x00000008
.L_137:


//--------------------- .nv.info._Z30farthestpointsamplingallKerneliiiPKfPfPi --------------------------
	.section	.nv.info._Z30farthestpointsamplingallKerneliiiPKfPfPi,"",@"SHT_CUDA_INFO"
	.sectionflags	@""
	.align	4


	//----- nvinfo : EIATTR_CUDA_API_VERSION
	.align		4
        /*0000*/ 	.byte	0x04, 0x37
        /*0002*/ 	.short	(.L_139 - .L_138)
.L_138:
        /*0004*/ 	.word	0x00000082


	//----- nvinfo : EIATTR_KPARAM_INFO
	.align		4
.L_139:
        /*0008*/ 	.byte	0x04, 0x17
        /*000a*/ 	.short	(.L_141 - .L_140)
.L_140:
        /*000c*/ 	.word	0x00000000
        /*0010*/ 	.short	0x0005
        /*0012*/ 	.short	0x0020
        /*0014*/ 	.byte	0x00, 0xf5, 0x21, 0x00


	//----- nvinfo : EIATTR_KPARAM_INFO
	.align		4
.L_141:
        /*0018*/ 	.byte	0x04, 0x17
        /*001a*/ 	.short	(.L_143 - .L_142)
.L_142:
        /*001c*/ 	.word	0x00000000
        /*0020*/ 	.short	0x0004
        /*0022*/ 	.short	0x0018
        /*0024*/ 	.byte	0x00, 0xf5, 0x21, 0x00


	//----- nvinfo : EIATTR_KPARAM_INFO
	.align		4
.L_143:
        /*0028*/ 	.byte	0x04, 0x17
        /*002a*/ 	.short	(.L_145 - .L_144)
.L_144:
        /*002c*/ 	.word	0x00000000
        /*0030*/ 	.short	0x0003
        /*0032*/ 	.short	0x0010
        /*0034*/ 	.byte	0x00, 0xf5, 0x21, 0x00


	//----- nvinfo : EIATTR_KPARAM_INFO
	.align		4
.L_145:
        /*0038*/ 	.byte	0x04, 0x17
        /*003a*/ 	.short	(.L_147 - .L_146)
.L_146:
        /*003c*/ 	.word	0x00000000
        /*0040*/ 	.short	0x0002
        /*0042*/ 	.short	0x0008
        /*0044*/ 	.byte	0x00, 0xf0, 0x11, 0x00


	//----- nvinfo : EIATTR_KPARAM_INFO
	.align		4
.L_147:
        /*0048*/ 	.byte	0x04, 0x17
        /*004a*/ 	.short	(.L_149 - .L_148)
.L_148:
        /*004c*/ 	.word	0x00000000
        /*0050*/ 	.short	0x0001
        /*0052*/ 	.short	0x0004
        /*0054*/ 	.byte	0x00, 0xf0, 0x11, 0x00


	//----- nvinfo : EIATTR_KPARAM_INFO
	.align		4
.L_149:
        /*0058*/ 	.byte	0x04, 0x17
        /*005a*/ 	.short	(.L_151 - .L_150)
.L_150:
        /*005c*/ 	.word	0x00000000
        /*0060*/ 	.short	0x0000
        /*0062*/ 	.short	0x0000
        /*0064*/ 	.byte	0x00, 0xf0, 0x11, 0x00


	//----- nvinfo : EIATTR_SPARSE_MMA_MASK
	.align		4
.L_151:
        /*0068*/ 	.byte	0x03, 0x50
        /*006a*/ 	.short	0x0000


	//----- nvinfo : EIATTR_MAXREG_COUNT
	.align		4
        /*006c*/ 	.byte	0x03, 0x1b
        /*006e*/ 	.short	0x00ff


	//----- nvinfo : EIATTR_NUM_BARRIERS
	.align		4
        /*0070*/ 	.byte	0x02, 0x4c
        /*0072*/ 	.byte	0x01
	.zero		1


	//----- nvinfo : EIATTR_MERCURY_ISA_VERSION
	.align		4
        /*0074*/ 	.byte	0x03, 0x5f
        /*0076*/ 	.short	0x0101


	//----- nvinfo : EIATTR_VRC_CTA_INIT_COUNT
	.align		4
        /*0078*/ 	.byte	0x02, 0x4a
	.zero		1
	.zero		1


	//----- nvinfo : EIATTR_EXIT_INSTR_OFFSETS
	.align		4
        /*007c*/ 	.byte	0x04, 0x1c
        /*007e*/ 	.short	(.L_153 - .L_152)


	//   ....[0]....
.L_152:
        /*0080*/ 	.word	0x00000030


	//   ....[1]....
        /*0084*/ 	.word	0x00000070


	//   ....[2]....
        /*0088*/ 	.word	0x00001010


	//----- nvinfo : EIATTR_CRS_STACK_SIZE
	.align		4
.L_153:
        /*008c*/ 	.byte	0x04, 0x1e
        /*008e*/ 	.short	(.L_155 - .L_154)
.L_154:
        /*0090*/ 	.word	0x00000000


	//----- nvinfo : EIATTR_CBANK_PARAM_SIZE
	.align		4
.L_155:
        /*0094*/ 	.byte	0x03, 0x19
        /*0096*/ 	.short	0x0028


	//----- nvinfo : EIATTR_PARAM_CBANK
	.align		4
        /*0098*/ 	.byte	0x04, 0x0a
        /*009a*/ 	.short	(.L_157 - .L_156)
	.align		4
.L_156:
        /*009c*/ 	.word	index@(.nv.constant0._Z30farthestpointsamplingallKerneliiiPKfPfPi)
        /*00a0*/ 	.short	0x0380
        /*00a2*/ 	.short	0x0028


	//----- nvinfo : EIATTR_SW_WAR
	.align		4
.L_157:
        /*00a4*/ 	.byte	0x04, 0x36
        /*00a6*/ 	.short	(.L_159 - .L_158)
.L_158:
        /*00a8*/ 	.word	0x00000008
.L_159:


//--------------------- .nv.info._Z27farthestpointsamplingKerneliiifiPKfPfPiS1_ --------------------------
	.section	.nv.info._Z27farthestpointsamplingKerneliiifiPKfPfPiS1_,"",@"SHT_CUDA_INFO"
	.sectionflags	@""
	.align	4


	//----- nvinfo : EIATTR_CUDA_API_VERSION
	.align		4
        /*0000*/ 	.byte	0x04, 0x37
        /*0002*/ 	.short	(.L_161 - .L_160)
.L_160:
        /*0004*/ 	.word	0x00000082


	//----- nvinfo : EIATTR_KPARAM_INFO
	.align		4
.L_161:
        /*0008*/ 	.byte	0x04, 0x17
        /*000a*/ 	.short	(.L_163 - .L_162)
.L_162:
        /*000c*/ 	.word	0x00000000
        /*0010*/ 	.short	0x0008
        /*0012*/ 	.short	0x0030
        /*0014*/ 	.byte	0x00, 0xf5, 0x21, 0x00


	//----- nvinfo : EIATTR_KPARAM_INFO
	.align		4
.L_163:
        /*0018*/ 	.byte	0x04, 0x17
        /*001a*/ 	.short	(.L_165 - .L_164)
.L_164:
        /*001c*/ 	.word	0x00000000
        /*0020*/ 	.short	0x0007
        /*0022*/ 	.short	0x0028
        /*0024*/ 	.byte	0x00, 0xf5, 0x21, 0x00


	//----- nvinfo : EIATTR_KPARAM_INFO
	.align		4
.L_165:
        /*0028*/ 	.byte	0x04, 0x17
        /*002a*/ 	.short	(.L_167 - .L_166)
.L_166:
        /*002c*/ 	.word	0x00000000
        /*0030*/ 	.short	0x0006
        /*0032*/ 	.short	0x0020
        /*0034*/ 	.byte	0x00, 0xf5, 0x21, 0x00


	//----- nvinfo : EIATTR_KPARAM_INFO
	.align		4
.L_167:
        /*0038*/ 	.byte	0x04, 0x17
        /*003a*/ 	.short	(.L_169 - .L_168)
.L_168:
        /*003c*/ 	.word	0x00000000
        /*0040*/ 	.short	0x0005
        /*0042*/ 	.short	0x0018
        /*0044*/ 	.byte	0x00, 0xf5, 0x21, 0x00


	//----- nvinfo : EIATTR_KPARAM_INFO
	.align		4
.L_169:
        /*0048*/ 	.byte	0x04, 0x17
        /*004a*/ 	.short	(.L_171 - .L_170)
.L_170:
        /*004c*/ 	.word	0x00000000
        /*0050*/ 	.short	0x0004
        /*0052*/ 	.short	0x0010
        /*0054*/ 	.byte	0x00, 0xf0, 0x11, 0x00


	//----- nvinfo : EIATTR_KPARAM_INFO
	.align		4
.L_171:
        /*0058*/ 	.byte	0x04, 0x17
        /*005a*/ 	.short	(.L_173 - .L_172)
.L_172:
        /*005c*/ 	.word	0x00000000
        /*0060*/ 	.short	0x0003
        /*0062*/ 	.short	0x000c
        /*0064*/ 	.byte	0x00, 0xf0, 0x11, 0x00


	//----- nvinfo : EIATTR_KPARAM_INFO
	.align		4
.L_173:
        /*0068*/ 	.byte	0x04, 0x17
        /*006a*/ 	.short	(.L_175 - .L_174)
.L_174:
        /*006c*/ 	.word	0x00000000
        /*0070*/ 	.short	0x0002
        /*0072*/ 	.short	0x0008
        /*0074*/ 	.byte	0x00, 0xf0, 0x11, 0x00


	//----- nvinfo : EIATTR_KPARAM_INFO
	.align		4
.L_175:
        /*0078*/ 	.byte	0x04, 0x17
        /*007a*/ 	.short	(.L_177 - .L_176)
.L_176:
        /*007c*/ 	.word	0x00000000
        /*0080*/ 	.short	0x0001
        /*0082*/ 	.short	0x0004
        /*0084*/ 	.byte	0x00, 0xf0, 0x11, 0x00


	//----- nvinfo : EIATTR_KPARAM_INFO
	.align		4
.L_177:
        /*0088*/ 	.byte	0x04, 0x17
        /*008a*/ 	.short	(.L_179 - .L_178)
.L_178:
        /*008c*/ 	.word	0x00000000
        /*0090*/ 	.short	0x0000
        /*0092*/ 	.short	0x0000
        /*0094*/ 	.byte	0x00, 0xf0, 0x11, 0x00


	//----- nvinfo : EIATTR_SPARSE_MMA_MASK
	.align		4
.L_179:
        /*0098*/ 	.byte	0x03, 0x50
        /*009a*/ 	.short	0x0000


	//----- nvinfo : EIATTR_MAXREG_COUNT
	.align		4
        /*009c*/ 	.byte	0x03, 0x1b
        /*009e*/ 	.short	0x00ff


	//----- nvinfo : EIATTR_NUM_BARRIERS
	.align		4
        /*00a0*/ 	.byte	0x02, 0x4c
        /*00a2*/ 	.byte	0x01
	.zero		1


	//----- nvinfo : EIATTR_MERCURY_ISA_VERSION
	.align		4
        /*00a4*/ 	.byte	0x03, 0x5f
        /*00a6*/ 	.short	0x0101


	//----- nvinfo : EIATTR_VRC_CTA_INIT_COUNT
	.align		4
        /*00a8*/ 	.byte	0x02, 0x4a
	.zero		1
	.zero		1


	//----- nvinfo : EIATTR_EXIT_INSTR_OFFSETS
	.align		4
        /*00ac*/ 	.byte	0x04, 0x1c
        /*00ae*/ 	.short	(.L_181 - .L_180)


	//   ....[0]....
.L_180:
        /*00b0*/ 	.word	0x00000030


	//   ....[1]....
        /*00b4*/ 	.word	0x00001050


	//----- nvinfo : EIATTR_CRS_STACK_SIZE
	.align		4
.L_181:
        /*00b8*/ 	.byte	0x04, 0x1e
        /*00ba*/ 	.short	(.L_183 - .L_182)
.L_182:
        /*00bc*/ 	.word	0x00000000


	//----- nvinfo : EIATTR_CBANK_PARAM_SIZE
	.align		4
.L_183:
        /*00c0*/ 	.byte	0x03, 0x19
        /*00c2*/ 	.short	0x0038


	//----- nvinfo : EIATTR_PARAM_CBANK
	.align		4
        /*00c4*/ 	.byte	0x04, 0x0a
        /*00c6*/ 	.short	(.L_185 - .L_184)
	.align		4
.L_184:
        /*00c8*/ 	.word	index@(.nv.constant0._Z27farthestpointsamplingKerneliiifiPKfPfPiS1_)
        /*00cc*/ 	.short	0x0380
        /*00ce*/ 	.short	0x0038


	//----- nvinfo : EIATTR_SW_WAR
	.align		4
.L_185:
        /*00d0*/ 	.byte	0x04, 0x36
        /*00d2*/ 	.short	(.L_187 - .L_186)
.L_186:
        /*00d4*/ 	.word	0x00000008
.L_187:


//--------------------- .nv.callgraph             --------------------------
	.section	.nv.callgraph,"",@"SHT_CUDA_CALLGRAPH"
	.align	4
	.sectionentsize	8
	.align		4
        /*0000*/ 	.word	0x00000000
	.align		4
        /*0004*/ 	.word	0xffffffff
	.align		4
        /*0008*/ 	.word	0x00000000
	.align		4
        /*000c*/ 	.word	0xfffffffe
	.align		4
        /*0010*/ 	.word	0x00000000
	.align		4
        /*0014*/ 	.word	0xfffffffd
	.align		4
        /*0018*/ 	.word	0x00000000
	.align		4
        /*001c*/ 	.word	0xfffffffc


//--------------------- .text._Z9ballqueryiiiPKfPfS1_S1_Pi --------------------------
	.section	.text._Z9ballqueryiiiPKfPfS1_S1_Pi,"ax",@progbits
	.align	128
        .global         _Z9ballqueryiiiPKfPfS1_S1_Pi
        .type           _Z9ballqueryiiiPKfPfS1_S1_Pi,@function
        .size           _Z9ballqueryiiiPKfPfS1_S1_Pi,(.L_x_162 - _Z9ballqueryiiiPKfPfS1_S1_Pi)
        .other          _Z9ballqueryiiiPKfPfS1_S1_Pi,@"STO_CUDA_ENTRY STV_DEFAULT"
_Z9ballqueryiiiPKfPfS1_S1_Pi:
.text._Z9ballqueryiiiPKfPfS1_S1_Pi:
[----:B------:R-:W-:Y:S01]  /*0000*/  LDC R1, c[0x0][0x37c] ;  /* 0x0000df00ff017b82 */ /* 0x000fe20000000800 */
[----:B------:R-:W0:Y:S02]  /*0010*/  S2R R2, SR_CTAID.X ;  /* 0x0000000000027919 */ /* 0x000e240000002500 */
[----:B0-----:R-:W-:-:S13]  /*0020*/  ISETP.NE.AND P0, PT, R2, RZ, PT ;  /* 0x000000ff0200720c */ /* 0x001fda0003f05270 */
[----:B------:R-:W-:Y:S05]  /*0030*/  @!P0 EXIT ;  /* 0x000000000000894d */ /* 0x000fea0003800000 */
[----:B------:R-:W0:Y:S01]  /*0040*/  LDC.64 R8, c[0x0][0x3b0] ;  /* 0x0000ec00ff087b82 */ /* 0x000e220000000a00 */
[----:B------:R-:W1:Y:S01]  /*0050*/  S2R R3, SR_TID.X ;  /* 0x0000000000037919 */ /* 0x000e620000002100 */
[----:B------:R-:W2:Y:S01]  /*0060*/  LDCU.64 UR6, c[0x0][0x358] ;  /* 0x00006b00ff0677ac */ /* 0x000ea20008000a00 */
[C---:B------:R-:W-:Y:S01]  /*0070*/  IADD3 R10, PT, PT, R2.reuse, -0x1, RZ ;  /* 0xffffffff020a7810 */ /* 0x040fe20007ffe0ff */
[----:B------:R-:W-:Y:S01]  /*0080*/  BSSY.RECONVERGENT B0, `(.L_x_0) ;  /* 0x0000038000007945 */ /* 0x000fe20003800200 */
[----:B------:R-:W-:Y:S01]  /*0090*/  LEA R0, R2, R2, 0x1 ;  /* 0x0000000202007211 */ /* 0x000fe200078e08ff */
[----:B------:R-:W3:Y:S02]  /*00a0*/  LDCU UR4, c[0x0][0x384] ;  /* 0x00007080ff0477ac */ /* 0x000ee40008000800 */
[----:B------:R-:W4:Y:S01]  /*00b0*/  LDC.64 R20, c[0x0][0x398] ;  /* 0x0000e600ff147b82 */ /* 0x000f220000000a00 */
[C---:B------:R-:W-:Y:S01]  /*00c0*/  IADD3 R17, PT, PT, R0.reuse, -0x3, RZ ;  /* 0xfffffffd00117810 */ /* 0x040fe20007ffe0ff */
[----:B------:R-:W0:Y:S01]  /*00d0*/  LDCU UR8, c[0x0][0x384] ;  /* 0x00007080ff0877ac */ /* 0x000e220008000800 */
[----:B------:R-:W-:-:S02]  /*00e0*/  IADD3 R19, PT, PT, R0, -0x2, RZ ;  /* 0xfffffffe00137810 */ /* 0x000fc40007ffe0ff */
[----:B------:R-:W-:Y:S01]  /*00f0*/  IADD3 R5, PT, PT, R0, -0x1, RZ ;  /* 0xffffffff00057810 */ /* 0x000fe20007ffe0ff */
[----:B0-----:R-:W-:Y:S01]  /*0100*/  IMAD.WIDE.U32 R8, R10, 0x4, R8 ;  /* 0x000000040a087825 */ /* 0x001fe200078e0008 */
[----:B---3--:R-:W-:-:S04]  /*0110*/  MOV R6, UR4 ;  /* 0x0000000400067c02 */ /* 0x008fc80008000f00 */
[----:B--2---:R0:W-:Y:S01]  /*0120*/  STG.E desc[UR6][R8.64], RZ ;  /* 0x000000ff08007986 */ /* 0x0041e2000c101906 */
[----:B----4-:R-:W-:Y:S01]  /*0130*/  IMAD.WIDE.U32 R16, R17, 0x4, R20 ;  /* 0x0000000411107825 */ /* 0x010fe200078e0014 */
[----:B-1----:R-:W-:-:S03]  /*0140*/  ISETP.GE.AND P0, PT, R3, R6, PT ;  /* 0x000000060300720c */ /* 0x002fc60003f06270 */
[----:B------:R-:W-:-:S04]  /*0150*/  IMAD.WIDE.U32 R18, R19, 0x4, R20 ;  /* 0x0000000413127825 */ /* 0x000fc800078e0014 */
[----:B------:R-:W-:-:S06]  /*0160*/  IMAD.WIDE.U32 R20, R5, 0x4, R20 ;  /* 0x0000000405147825 */ /* 0x000fcc00078e0014 */
[----:B0-----:R-:W-:Y:S05]  /*0170*/  @P0 BRA `(.L_x_1) ;  /* 0x0000000000a00947 */ /* 0x001fea0003800000 */
[----:B------:R0:W5:Y:S04]  /*0180*/  LDG.E R7, desc[UR6][R16.64] ;  /* 0x0000000610077981 */ /* 0x000168000c1e1900 */
[----:B------:R0:W5:Y:S04]  /*0190*/  LDG.E R11, desc[UR6][R18.64] ;  /* 0x00000006120b7981 */ /* 0x000168000c1e1900 */
[----:B------:R0:W5:Y:S01]  /*01a0*/  LDG.E R12, desc[UR6][R20.64] ;  /* 0x00000006140c7981 */ /* 0x000162000c1e1900 */
[----:B------:R-:W1:Y:S01]  /*01b0*/  LDC R13, c[0x0][0x360] ;  /* 0x0000d800ff0d7b82 */ /* 0x000e620000000800 */
[----:B------:R-:W-:-:S07]  /*01c0*/  MOV R14, R3 ;  /* 0x00000003000e7202 */ /* 0x000fce0000000f00 */
[----:B------:R-:W2:Y:S02]  /*01d0*/  LDC.64 R4, c[0x0][0x390] ;  /* 0x0000e400ff047b82 */ /* 0x000ea40000000a00 */
.L_x_5:
[----:B0-----:R-:W-:-:S05]  /*01e0*/  LEA R17, R14, R14, 0x1 ;  /* 0x0000000e0e117211 */ /* 0x001fca00078e08ff */
[----:B--2---:R-:W-:-:S05]  /*01f0*/  IMAD.WIDE R16, R17, 0x4, R4 ;  /* 0x0000000411107825 */ /* 0x004fca00078e0204 */
[----:B------:R-:W2:Y:S04]  /*0200*/  LDG.E R6, desc[UR6][R16.64+0x4] ;  /* 0x0000040610067981 */ /* 0x000ea8000c1e1900 */
[----:B------:R-:W3:Y:S04]  /*0210*/  LDG.E R0, desc[UR6][R16.64] ;  /* 0x0000000610007981 */ /* 0x000ee8000c1e1900 */
[----:B------:R-:W4:Y:S01]  /*0220*/  LDG.E R15, desc[UR6][R16.64+0x8] ;  /* 0x00000806100f7981 */ /* 0x000f22000c1e1900 */
[----:B------:R-:W-:Y:S01]  /*0230*/  BSSY.RECONVERGENT B1, `(.L_x_2) ;  /* 0x0000013000017945 */ /* 0x000fe20003800200 */
[----:B--2--5:R-:W-:Y:S01]  /*0240*/  FADD R6, R11, -R6 ;  /* 0x800000060b067221 */ /* 0x024fe20000000000 */
[----:B---3--:R-:W-:-:S03]  /*0250*/  FADD R0, R7, -R0 ;  /* 0x8000000007007221 */ /* 0x008fc60000000000 */
[----:B------:R-:W-:Y:S01]  /*0260*/  FMUL R19, R6, R6 ;  /* 0x0000000606137220 */ /* 0x000fe20000400000 */
[----:B----4-:R-:W-:-:S03]  /*0270*/  FADD R6, R12, -R15 ;  /* 0x8000000f0c067221 */ /* 0x010fc60000000000 */
[----:B------:R-:W-:-:S04]  /*0280*/  FFMA R19, R0, R0, R19 ;  /* 0x0000000000137223 */ /* 0x000fc80000000013 */
[----:B------:R-:W-:-:S04]  /*0290*/  FFMA R15, R6, R6, R19 ;  /* 0x00000006060f7223 */ /* 0x000fc80000000013 */
[----:B------:R0:W2:Y:S01]  /*02a0*/  MUFU.RSQ R6, R15 ;  /* 0x0000000f00067308 */ /* 0x0000a20000001400 */
[----:B------:R-:W-:-:S04]  /*02b0*/  IADD3 R0, PT, PT, R15, -0xd000000, RZ ;  /* 0xf30000000f007810 */ /* 0x000fc80007ffe0ff */
[----:B------:R-:W-:-:S13]  /*02c0*/  ISETP.GT.U32.AND P0, PT, R0, 0x727fffff, PT ;  /* 0x727fffff0000780c */ /* 0x000fda0003f04070 */
[----:B0-2---:R-:W-:Y:S05]  /*02d0*/  @!P0 BRA `(.L_x_3) ;  /* 0x0000000000108947 */ /* 0x005fea0003800000 */
[----:B------:R-:W-:-:S07]  /*02e0*/  MOV R19, 0x300 ;  /* 0x0000030000137802 */ /* 0x000fce0000000f00 */
[----:B-1----:R-:W-:Y:S05]  /*02f0*/  CALL.REL.NOINC `($__internal_0_$__cuda_sm20_sqrt_rn_f32_slowpath) ;  /* 0x0000000c00f87944 */ /* 0x002fea0003c00000 */
[----:B------:R-:W-:Y:S01]  /*0300*/  MOV R0, R6 ;  /* 0x0000000600007202 */ /* 0x000fe20000000f00 */
[----:B------:R-:W-:Y:S06]  /*0310*/  BRA `(.L_x_4) ;  /* 0x0000000000107947 */ /* 0x000fec0003800000 */
.L_x_3:
[----:B------:R-:W-:Y:S01]  /*0320*/  FMUL.FTZ R0, R15, R6 ;  /* 0x000000060f007220 */ /* 0x000fe20000410000 */
[----:B------:R-:W-:-:S03]  /*0330*/  FMUL.FTZ R6, R6, 0.5 ;  /* 0x3f00000006067820 */ /* 0x000fc60000410000 */
[----:B------:R-:W-:-:S04]  /*0340*/  FFMA R15, -R0, R0, R15 ;  /* 0x00000000000f7223 */ /* 0x000fc8000000010f */
[----:B------:R-:W-:-:S07]  /*0350*/  FFMA R0, R15, R6, R0 ;  /* 0x000000060f007223 */ /* 0x000fce0000000000 */
.L_x_4:
[----:B------:R-:W-:Y:S05]  /*0360*/  BSYNC.RECONVERGENT B1 ;  /* 0x0000000000017941 */ /* 0x000fea0003800200 */
.L_x_2:
[----:B------:R-:W0:Y:S01]  /*0370*/  S2UR UR5, SR_CgaCtaId ;  /* 0x00000000000579c3 */ /* 0x000e220000008800 */
[----:B------:R-:W-:Y:S01]  /*0380*/  UMOV UR4, 0x400 ;  /* 0x0000040000047882 */ /* 0x000fe20000000000 */
[----:B------:R-:W-:Y:S01]  /*0390*/  MOV R6, UR8 ;  /* 0x0000000800067c02 */ /* 0x000fe20008000f00 */
[----:B0-----:R-:W-:-:S06]  /*03a0*/  ULEA UR4, UR5, UR4, 0x18 ;  /* 0x0000000405047291 */ /* 0x001fcc000f8ec0ff */
[----:B------:R-:W-:Y:S02]  /*03b0*/  LEA R15, R14, UR4, 0x2 ;  /* 0x000000040e0f7c11 */ /* 0x000fe4000f8e10ff */
[----:B-1----:R-:W-:-:S03]  /*03c0*/  IADD3 R14, PT, PT, R13, R14, RZ ;  /* 0x0000000e0d0e7210 */ /* 0x002fc60007ffe0ff */
[----:B------:R3:W-:Y:S01]  /*03d0*/  STS [R15], R0 ;  /* 0x000000000f007388 */ /* 0x0007e20000000800 */
[----:B------:R-:W-:-:S13]  /*03e0*/  ISETP.GE.AND P0, PT, R14, R6, PT ;  /* 0x000000060e00720c */ /* 0x000fda0003f06270 */
[----:B---3--:R-:W-:Y:S05]  /*03f0*/  @!P0 BRA `(.L_x_5) ;  /* 0xfffffffc00788947 */ /* 0x008fea000383ffff */
.L_x_1:
[----:B------:R-:W-:Y:S05]  /*0400*/  BSYNC.RECONVERGENT B0 ;  /* 0x0000000000007941 */ /* 0x000fea0003800200 */
.L_x_0:
[----:B------:R-:W-:Y:S01]  /*0410*/  BAR.SYNC.DEFER_BLOCKING 0x0 ;  /* 0x0000000000007b1d */ /* 0x000fe20000010000 */
[----:B------:R-:W-:-:S04]  /*0420*/  ISETP.GE.AND P0, PT, R6, 0x1, PT ;  /* 0x000000010600780c */ /* 0x000fc80003f06270 */
[----:B------:R-:W-:Y:S01]  /*0430*/  ISETP.NE.OR P0, PT, R3, RZ, !P0 ;  /* 0x000000ff0300720c */ /* 0x000fe20004705670 */
[----:B------:R-:W-:-:S12]  /*0440*/  BSSY.RECONVERGENT B0, `(.L_x_6) ;  /* 0x00000e7000007945 */ /* 0x000fd80003800200 */
[----:B------:R-:W-:Y:S05]  /*0450*/  @P0 BRA `(.L_x_7) ;  /* 0x0000000c00940947 */ /* 0x000fea0003800000 */
[----:B------:R-:W0:Y:S01]  /*0460*/  LDC.64 R4, c[0x0][0x3a0] ;  /* 0x0000e800ff047b82 */ /* 0x000e220000000a00 */
[----:B------:R-:W-:Y:S01]  /*0470*/  ISETP.GE.U32.AND P0, PT, R6, 0x4, PT ;  /* 0x000000040600780c */ /* 0x000fe20003f06070 */
[----:B------:R-:W-:Y:S01]  /*0480*/  IMAD R7, R2, 0xc00, RZ ;  /* 0x00000c0002077824 */ /* 0x000fe200078e02ff */
[----:B------:R-:W-:Y:S01]  /*0490*/  BSSY.RECONVERGENT B1, `(.L_x_8) ;  /* 0x000007c000017945 */ /* 0x000fe20003800200 */
[----:B------:R-:W-:Y:S01]  /*04a0*/  HFMA2 R2, -RZ, RZ, 0, 0 ;  /* 0x00000000ff027431 */ /* 0x000fe200000001ff */
[----:B------:R-:W-:Y:S02]  /*04b0*/  LOP3.LUT R0, R6, 0x3, RZ, 0xc0, !PT ;  /* 0x0000000306007812 */ /* 0x000fe400078ec0ff */
[C---:B------:R-:W-:Y:S01]  /*04c0*/  IADD3 R3, PT, PT, R7.reuse, -0xc00, RZ ;  /* 0xfffff40007037810 */ /* 0x040fe20007ffe0ff */
[----:B0-----:R-:W-:Y:S01]  /*04d0*/  IMAD.WIDE.U32 R10, R10, 0x4, R4 ;  /* 0x000000040a0a7825 */ /* 0x001fe200078e0004 */
[C---:B------:R-:W-:Y:S02]  /*04e0*/  IADD3 R4, PT, PT, R7.reuse, -0xbff, RZ ;  /* 0xfffff40107047810 */ /* 0x040fe40007ffe0ff */
[----:B------:R-:W-:-:S03]  /*04f0*/  IADD3 R5, PT, PT, R7, -0xbfe, RZ ;  /* 0xfffff40207057810 */ /* 0x000fc60007ffe0ff */
[----:B------:R-:W-:Y:S05]  /*0500*/  @!P0 BRA `(.L_x_9) ;  /* 0x0000000400d08947 */ /* 0x000fea0003800000 */
[----:B------:R-:W0:Y:S01]  /*0510*/  S2UR UR5, SR_CgaCtaId ;  /* 0x00000000000579c3 */ /* 0x000e220000008800 */
[----:B------:R-:W-:Y:S01]  /*0520*/  UMOV UR4, 0x400 ;  /* 0x0000040000047882 */ /* 0x000fe20000000000 */
[----:B------:R-:W-:Y:S02]  /*0530*/  LOP3.LUT R2, R6, 0x7ffffffc, RZ, 0xc0, !PT ;  /* 0x7ffffffc06027812 */ /* 0x000fe400078ec0ff */
[----:B------:R-:W-:Y:S02]  /*0540*/  MOV R6, 0x6 ;  /* 0x0000000600067802 */ /* 0x000fe40000000f00 */
[----:B------:R-:W-:Y:S02]  /*0550*/  IADD3 R7, PT, PT, -R2, RZ, RZ ;  /* 0x000000ff02077210 */ /* 0x000fe40007ffe1ff */
[----:B------:R-:W1:Y:S08]  /*0560*/  LDC.64 R12, c[0x0][0x390] ;  /* 0x0000e400ff0c7b82 */ /* 0x000e700000000a00 */
[----:B------:R-:W2:Y:S01]  /*0570*/  LDC.64 R14, c[0x0][0x3a8] ;  /* 0x0000ea00ff0e7b82 */ /* 0x000ea20000000a00 */
[----:B0-----:R-:W-:-:S04]  /*0580*/  ULEA UR4, UR5, UR4, 0x18 ;  /* 0x0000000405047291 */ /* 0x001fc8000f8ec0ff */
[----:B------:R-:W-:-:S06]  /*0590*/  UIADD3 UR4, UPT, UPT, UR4, 0x8, URZ ;  /* 0x0000000804047890 */ /* 0x000fcc000fffe0ff */
[----:B------:R-:W-:-:S07]  /*05a0*/  MOV R24, UR4 ;  /* 0x0000000400187c02 */ /* 0x000fce0008000f00 */
.L_x_18:
[----:B---3--:R-:W3:Y:S01]  /*05b0*/  LDG.E R25, desc[UR6][R10.64] ;  /* 0x000000060a197981 */ /* 0x008ee2000c1e1900 */
[----:B------:R-:W-:Y:S03]  /*05c0*/  BSSY.RECONVERGENT B2, `(.L_x_10) ;  /* 0x0000019000027945 */ /* 0x000fe60003800200 */
[----:B------:R-:W3:Y:S02]  /*05d0*/  LDS.64 R16, [R24+-0x8] ;  /* 0xfffff80018107984 */ /* 0x000ee40000000a00 */
[----:B---3--:R-:W-:-:S13]  /*05e0*/  FSETP.GTU.AND P0, PT, R16, R25, PT ;  /* 0x000000191000720b */ /* 0x008fda0003f0c000 */
[----:B-1--4-:R-:W-:Y:S05]  /*05f0*/  @P0 BRA `(.L_x_11) ;  /* 0x0000000000540947 */ /* 0x012fea0003800000 */
[----:B------:R-:W-:Y:S01]  /*0600*/  IADD3 R21, PT, PT, R6, -0x6, RZ ;  /* 0xfffffffa06157810 */ /* 0x000fe20007ffe0ff */
[----:B------:R-:W3:Y:S04]  /*0610*/  LDG.E R16, desc[UR6][R8.64] ;  /* 0x0000000608107981 */ /* 0x000ee8000c1e1900 */
[----:B-1----:R-:W-:-:S05]  /*0620*/  IMAD.WIDE.U32 R20, R21, 0x4, R12 ;  /* 0x0000000415147825 */ /* 0x002fca00078e000c */
[----:B------:R-:W4:Y:S01]  /*0630*/  LDG.E R25, desc[UR6][R20.64] ;  /* 0x0000000614197981 */ /* 0x000f22000c1e1900 */
[----:B---3--:R-:W-:-:S04]  /*0640*/  IMAD R23, R16, 0x3, R3 ;  /* 0x0000000310177824 */ /* 0x008fc800078e0203 */
[----:B--2---:R-:W-:-:S05]  /*0650*/  IMAD.WIDE.U32 R22, R23, 0x4, R14 ;  /* 0x0000000417167825 */ /* 0x004fca00078e000e */
[----:B----4-:R0:W-:Y:S04]  /*0660*/  STG.E desc[UR6][R22.64], R25 ;  /* 0x0000001916007986 */ /* 0x0101e8000c101906 */
[----:B------:R-:W2:Y:S04]  /*0670*/  LDG.E R19, desc[UR6][R8.64] ;  /* 0x0000000608137981 */ /* 0x000ea8000c1e1900 */
[----:B------:R-:W3:Y:S01]  /*0680*/  LDG.E R29, desc[UR6][R20.64+0x4] ;  /* 0x00000406141d7981 */ /* 0x000ee2000c1e1900 */
[----:B--2---:R-:W-:-:S04]  /*0690*/  IMAD R19, R19, 0x3, R4 ;  /* 0x0000000313137824 */ /* 0x004fc800078e0204 */
[----:B------:R-:W-:-:S05]  /*06a0*/  IMAD.WIDE.U32 R18, R19, 0x4, R14 ;  /* 0x0000000413127825 */ /* 0x000fca00078e000e */
[----:B---3--:R3:W-:Y:S04]  /*06b0*/  STG.E desc[UR6][R18.64], R29 ;  /* 0x0000001d12007986 */ /* 0x0087e8000c101906 */
[----:B------:R-:W2:Y:S04]  /*06c0*/  LDG.E R26, desc[UR6][R8.64] ;  /* 0x00000006081a7981 */ /* 0x000ea8000c1e1900 */
[----:B------:R-:W4:Y:S01]  /*06d0*/  LDG.E R16, desc[UR6][R20.64+0x8] ;  /* 0x0000080614107981 */ /* 0x000f22000c1e1900 */
[----:B--2---:R-:W-:-:S04]  /*06e0*/  IMAD R27, R26, 0x3, R5 ;  /* 0x000000031a1b7824 */ /* 0x004fc800078e0205 */
[----:B------:R-:W-:-:S05]  /*06f0*/  IMAD.WIDE.U32 R26, R27, 0x4, R14 ;  /* 0x000000041b1a7825 */ /* 0x000fca00078e000e */
[----:B----4-:R3:W-:Y:S04]  /*0700*/  STG.E desc[UR6][R26.64], R16 ;  /* 0x000000101a007986 */ /* 0x0107e8000c101906 */
[----:B0-----:R-:W2:Y:S02]  /*0710*/  LDG.E R22, desc[UR6][R8.64] ;  /* 0x0000000608167981 */ /* 0x001ea4000c1e1900 */
[----:B--2---:R-:W-:-:S05]  /*0720*/  IADD3 R23, PT, PT, R22, 0x1, RZ ;  /* 0x0000000116177810 */ /* 0x004fca0007ffe0ff */
[----:B------:R3:W-:Y:S04]  /*0730*/  STG.E desc[UR6][R8.64], R23 ;  /* 0x0000001708007986 */ /* 0x0007e8000c101906 */
[----:B------:R3:W5:Y:S02]  /*0740*/  LDG.E R25, desc[UR6][R10.64] ;  /* 0x000000060a197981 */ /* 0x000764000c1e1900 */
.L_x_11:
[----:B------:R-:W-:Y:S05]  /*0750*/  BSYNC.RECONVERGENT B2 ;  /* 0x0000000000027941 */ /* 0x000fea0003800200 */
.L_x_10:
[----:B-----5:R-:W-:Y:S01]  /*0760*/  FSETP.GTU.AND P0, PT, R17, R25, PT ;  /* 0x000000191100720b */ /* 0x020fe20003f0c000 */
[----:B------:R-:W-:-:S12]  /*0770*/  BSSY.RECONVERGENT B2, `(.L_x_12) ;  /* 0x0000017000027945 */ /* 0x000fd80003800200 */
[----:B------:R-:W-:Y:S05]  /*0780*/  @P0 BRA `(.L_x_13) ;  /* 0x0000000000540947 */ /* 0x000fea0003800000 */
[----:B------:R-:W-:Y:S01]  /*0790*/  IADD3 R17, PT, PT, R6, -0x3, RZ ;  /* 0xfffffffd06117810 */ /* 0x000fe20007ffe0ff */
[----:B---3--:R-:W3:Y:S04]  /*07a0*/  LDG.E R18, desc[UR6][R8.64] ;  /* 0x0000000608127981 */ /* 0x008ee8000c1e1900 */
        /* <DEDUP_REMOVED lines=11> */
[----:B------:R-:W3:Y:S01]  /*0860*/  LDG.E R29, desc[UR6][R16.64+0x8] ;  /* 0x00000806101d7981 */ /* 0x000ee2000c1e1900 */
[----:B--2---:R-:W-:-:S04]  /*0870*/  IMAD R23, R22, 0x3, R5 ;  /* 0x0000000316177824 */ /* 0x004fc800078e0205 */
[----:B------:R-:W-:-:S05]  /*0880*/  IMAD.WIDE.U32 R22, R23, 0x4, R14 ;  /* 0x0000000417167825 */ /* 0x000fca00078e000e */
[----:B---3--:R4:W-:Y:S04]  /*0890*/  STG.E desc[UR6][R22.64], R29 ;  /* 0x0000001d16007986 */ /* 0x0089e8000c101906 */
[----:B0-----:R-:W2:Y:S02]  /*08a0*/  LDG.E R18, desc[UR6][R8.64] ;  /* 0x0000000608127981 */ /* 0x001ea4000c1e1900 */
[----:B--2---:R-:W-:-:S05]  /*08b0*/  IADD3 R19, PT, PT, R18, 0x1, RZ ;  /* 0x0000000112137810 */ /* 0x004fca0007ffe0ff */
[----:B------:R4:W-:Y:S04]  /*08c0*/  STG.E desc[UR6][R8.64], R19 ;  /* 0x0000001308007986 */ /* 0x0009e8000c101906 */
[----:B------:R4:W5:Y:S02]  /*08d0*/  LDG.E R25, desc[UR6][R10.64] ;  /* 0x000000060a197981 */ /* 0x000964000c1e1900 */
.L_x_13:
[----:B------:R-:W-:Y:S05]  /*08e0*/  BSYNC.RECONVERGENT B2 ;  /* 0x0000000000027941 */ /* 0x000fea0003800200 */
.L_x_12:
[----:B---3--:R-:W0:Y:S01]  /*08f0*/  LDS.64 R16, [R24] ;  /* 0x0000000018107984 */ /* 0x008e220000000a00 */
[----:B------:R-:W-:Y:S01]  /*0900*/  IADD3 R7, PT, PT, R7, 0x4, RZ ;  /* 0x0000000407077810 */ /* 0x000fe20007ffe0ff */
[----:B------:R-:W-:Y:S03]  /*0910*/  BSSY.RECONVERGENT B2, `(.L_x_14) ;  /* 0x0000018000027945 */ /* 0x000fe60003800200 */
[----:B------:R-:W-:Y:S02]  /*0920*/  ISETP.NE.AND P0, PT, R7, RZ, PT ;  /* 0x000000ff0700720c */ /* 0x000fe40003f05270 */
[----:B0----5:R-:W-:-:S13]  /*0930*/  FSETP.GTU.AND P1, PT, R16, R25, PT ;  /* 0x000000191000720b */ /* 0x021fda0003f2c000 */
[----:B------:R-:W-:Y:S05]  /*0940*/  @P1 BRA `(.L_x_15) ;  /* 0x0000000000501947 */ /* 0x000fea0003800000 */
[----:B------:R-:W3:Y:S01]  /*0950*/  LDG.E R16, desc[UR6][R8.64] ;  /* 0x0000000608107981 */ /* 0x000ee2000c1e1900 */
[----:B-1--4-:R-:W-:-:S05]  /*0960*/  IMAD.WIDE.U32 R18, R6, 0x4, R12 ;  /* 0x0000000406127825 */ /* 0x012fca00078e000c */
        /* <DEDUP_REMOVED lines=18> */
.L_x_15:
[----:B------:R-:W-:Y:S05]  /*0a90*/  BSYNC.RECONVERGENT B2 ;  /* 0x0000000000027941 */ /* 0x000fea0003800200 */
.L_x_14:
[----:B-----5:R-:W-:Y:S01]  /*0aa0*/  FSETP.GTU.AND P1, PT, R17, R25, PT ;  /* 0x000000191100720b */ /* 0x020fe20003f2c000 */
[----:B------:R-:W-:-:S12]  /*0ab0*/  BSSY.RECONVERGENT B2, `(.L_x_16) ;  /* 0x0000016000027945 */ /* 0x000fd80003800200 */
[----:B------:R-:W-:Y:S05]  /*0ac0*/  @P1 BRA `(.L_x_17) ;  /* 0x0000000000501947 */ /* 0x000fea0003800000 */
[----:B------:R-:W-:Y:S01]  /*0ad0*/  IADD3 R17, PT, PT, R6, 0x3, RZ ;  /* 0x0000000306117810 */ /* 0x000fe20007ffe0ff */
[----:B------:R-:W4:Y:S04]  /*0ae0*/  LDG.E R18, desc[UR6][R8.64] ;  /* 0x0000000608127981 */ /* 0x000f28000c1e1900 */
[----:B-1-3--:R-:W-:-:S05]  /*0af0*/  IMAD.WIDE.U32 R16, R17, 0x4, R12 ;  /* 0x0000000411107825 */ /* 0x00afca00078e000c */
[----:B------:R-:W3:Y:S01]  /*0b00*/  LDG.E R25, desc[UR6][R16.64] ;  /* 0x0000000610197981 */ /* 0x000ee2000c1e1900 */
[----:B----4-:R-:W-:-:S04]  /*0b10*/  IMAD R19, R18, 0x3, R3 ;  /* 0x0000000312137824 */ /* 0x010fc800078e0203 */
[----:B--2---:R-:W-:-:S05]  /*0b20*/  IMAD.WIDE.U32 R18, R19, 0x4, R14 ;  /* 0x0000000413127825 */ /* 0x004fca00078e000e */
[----:B---3--:R0:W-:Y:S04]  /*0b30*/  STG.E desc[UR6][R18.64], R25 ;  /* 0x0000001912007986 */ /* 0x0081e8000c101906 */
        /* <DEDUP_REMOVED lines=12> */
[----:B------:R1:W-:Y:S02]  /*0c00*/  STG.E desc[UR6][R8.64], R19 ;  /* 0x0000001308007986 */ /* 0x0003e4000c101906 */
.L_x_17:
[----:B------:R-:W-:Y:S05]  /*0c10*/  BSYNC.RECONVERGENT B2 ;  /* 0x0000000000027941 */ /* 0x000fea0003800200 */
.L_x_16:
[----:B------:R-:W-:Y:S02]  /*0c20*/  IADD3 R6, PT, PT, R6, 0xc, RZ ;  /* 0x0000000c06067810 */ /* 0x000fe40007ffe0ff */
[----:B------:R-:W-:Y:S01]  /*0c30*/  IADD3 R24, PT, PT, R24, 0x10, RZ ;  /* 0x0000001018187810 */ /* 0x000fe20007ffe0ff */
[----:B------:R-:W-:Y:S06]  /*0c40*/  @P0 BRA `(.L_x_18) ;  /* 0xfffffff800580947 */ /* 0x000fec000383ffff */
.L_x_9:
[----:B------:R-:W-:Y:S05]  /*0c50*/  BSYNC.RECONVERGENT B1 ;  /* 0x0000000000017941 */ /* 0x000fea0003800200 */
.L_x_8:
[----:B------:R-:W-:-:S13]  /*0c60*/  ISETP.NE.AND P0, PT, R0, RZ, PT ;  /* 0x000000ff0000720c */ /* 0x000fda0003f05270 */
[----:B------:R-:W-:Y:S05]  /*0c70*/  @!P0 BRA `(.L_x_7) ;  /* 0x00000004008c8947 */ /* 0x000fea0003800000 */
[----:B------:R-:W-:Y:S01]  /*0c80*/  ISETP.NE.AND P0, PT, R0, 0x1, PT ;  /* 0x000000010000780c */ /* 0x000fe20003f05270 */
[----:B------:R-:W-:-:S12]  /*0c90*/  BSSY.RECONVERGENT B1, `(.L_x_19) ;  /* 0x000003f000017945 */ /* 0x000fd80003800200 */
[----:B------:R-:W-:Y:S05]  /*0ca0*/  @!P0 BRA `(.L_x_20) ;  /* 0x0000000000f48947 */ /* 0x000fea0003800000 */
[----:B------:R-:W5:Y:S01]  /*0cb0*/  LDG.E R0, desc[UR6][R10.64] ;  /* 0x000000060a007981 */ /* 0x000f62000c1e1900 */
[----:B------:R-:W0:Y:S01]  /*0cc0*/  S2UR UR5, SR_CgaCtaId ;  /* 0x00000000000579c3 */ /* 0x000e220000008800 */
[----:B------:R-:W-:Y:S01]  /*0cd0*/  UMOV UR4, 0x400 ;  /* 0x0000040000047882 */ /* 0x000fe20000000000 */
[----:B------:R-:W-:Y:S01]  /*0ce0*/  BSSY.RECONVERGENT B2, `(.L_x_21) ;  /* 0x000001d000027945 */ /* 0x000fe20003800200 */
[----:B0-----:R-:W-:-:S06]  /*0cf0*/  ULEA UR4, UR5, UR4, 0x18 ;  /* 0x0000000405047291 */ /* 0x001fcc000f8ec0ff */
[----:B------:R-:W-:-:S06]  /*0d00*/  LEA R6, R2, UR4, 0x2 ;  /* 0x0000000402067c11 */ /* 0x000fcc000f8e10ff */
[----:B------:R-:W5:Y:S02]  /*0d10*/  LDS.64 R6, [R6] ;  /* 0x0000000006067984 */ /* 0x000f640000000a00 */
[----:B-----5:R-:W-:-:S13]  /*0d20*/  FSETP.GTU.AND P0, PT, R6, R0, PT ;  /* 0x000000000600720b */ /* 0x020fda0003f0c000 */
[----:B------:R-:W-:Y:S05]  /*0d30*/  @P0 BRA `(.L_x_22) ;  /* 0x00000000005c0947 */ /* 0x000fea0003800000 */
[----:B-1----:R-:W0:Y:S01]  /*0d40*/  LDC.64 R12, c[0x0][0x390] ;  /* 0x0000e400ff0c7b82 */ /* 0x002e220000000a00 */
[----:B--2---:R-:W-:Y:S01]  /*0d50*/  LEA R15, R2, R2, 0x1 ;  /* 0x00000002020f7211 */ /* 0x004fe200078e08ff */
[----:B------:R-:W2:Y:S04]  /*0d60*/  LDG.E R0, desc[UR6][R8.64] ;  /* 0x0000000608007981 */ /* 0x000ea8000c1e1900 */
[----:B0-----:R-:W-:Y:S02]  /*0d70*/  IMAD.WIDE.U32 R12, R15, 0x4, R12 ;  /* 0x000000040f0c7825 */ /* 0x001fe400078e000c */
[----:B------:R-:W0:Y:S03]  /*0d80*/  LDC.64 R14, c[0x0][0x3a8] ;  /* 0x0000ea00ff0e7b82 */ /* 0x000e260000000a00 */
[----:B---34-:R-:W3:Y:S01]  /*0d90*/  LDG.E R21, desc[UR6][R12.64] ;  /* 0x000000060c157981 */ /* 0x018ee2000c1e1900 */
[----:B--2---:R-:W-:-:S04]  /*0da0*/  IMAD R17, R0, 0x3, R3 ;  /* 0x0000000300117824 */ /* 0x004fc800078e0203 */
[----:B0-----:R-:W-:-:S05]  /*0db0*/  IMAD.WIDE.U32 R16, R17, 0x4, R14 ;  /* 0x0000000411107825 */ /* 0x001fca00078e000e */
        /* <DEDUP_REMOVED lines=11> */
[----:B------:R-:W0:Y:S02]  /*0e70*/  LDG.E R0, desc[UR6][R8.64] ;  /* 0x0000000608007981 */ /* 0x000e24000c1e1900 */
[----:B0-----:R-:W-:-:S05]  /*0e80*/  IADD3 R17, PT, PT, R0, 0x1, RZ ;  /* 0x0000000100117810 */ /* 0x001fca0007ffe0ff */
[----:B------:R1:W-:Y:S04]  /*0e90*/  STG.E desc[UR6][R8.64], R17 ;  /* 0x0000001108007986 */ /* 0x0003e8000c101906 */
[----:B------:R1:W5:Y:S02]  /*0ea0*/  LDG.E R0, desc[UR6][R10.64] ;  /* 0x000000060a007981 */ /* 0x000364000c1e1900 */
.L_x_22:
[----:B------:R-:W-:Y:S05]  /*0eb0*/  BSYNC.RECONVERGENT B2 ;  /* 0x0000000000027941 */ /* 0x000fea0003800200 */
.L_x_21:
[----:B-----5:R-:W-:Y:S01]  /*0ec0*/  FSETP.GTU.AND P0, PT, R7, R0, PT ;  /* 0x000000000700720b */ /* 0x020fe20003f0c000 */
[----:B------:R-:W-:-:S12]  /*0ed0*/  BSSY.RECONVERGENT B2, `(.L_x_23) ;  /* 0x0000019000027945 */ /* 0x000fd80003800200 */
[----:B------:R-:W-:Y:S05]  /*0ee0*/  @P0 BRA `(.L_x_24) ;  /* 0x00000000005c0947 */ /* 0x000fea0003800000 */
[----:B------:R-:W0:Y:S01]  /*0ef0*/  LDC.64 R6, c[0x0][0x390] ;  /* 0x0000e400ff067b82 */ /* 0x000e220000000a00 */
[----:B-1----:R-:W-:Y:S01]  /*0f00*/  MOV R13, 0x3 ;  /* 0x00000003000d7802 */ /* 0x002fe20000000f00 */
[----:B------:R-:W2:Y:S04]  /*0f10*/  LDG.E R0, desc[UR6][R8.64] ;  /* 0x0000000608007981 */ /* 0x000ea8000c1e1900 */
[----:B------:R-:W-:-:S04]  /*0f20*/  IMAD R13, R2, R13, 0x3 ;  /* 0x00000003020d7424 */ /* 0x000fc800078e020d */
[----:B0-----:R-:W-:Y:S02]  /*0f30*/  IMAD.WIDE.U32 R6, R13, 0x4, R6 ;  /* 0x000000040d067825 */ /* 0x001fe400078e0006 */
[----:B------:R-:W0:Y:S03]  /*0f40*/  LDC.64 R12, c[0x0][0x3a8] ;  /* 0x0000ea00ff0c7b82 */ /* 0x000e260000000a00 */
[----:B----4-:R-:W4:Y:S01]  /*0f50*/  LDG.E R19, desc[UR6][R6.64] ;  /* 0x0000000606137981 */ /* 0x010f22000c1e1900 */
[----:B--2---:R-:W-:-:S04]  /*0f60*/  IMAD R15, R0, 0x3, R3 ;  /* 0x00000003000f7824 */ /* 0x004fc800078e0203 */
[----:B0-----:R-:W-:-:S05]  /*0f70*/  IMAD.WIDE.U32 R14, R15, 0x4, R12 ;  /* 0x000000040f0e7825 */ /* 0x001fca00078e000c */
[----:B----4-:R0:W-:Y:S04]  /*0f80*/  STG.E desc[UR6][R14.64], R19 ;  /* 0x000000130e007986 */ /* 0x0101e8000c101906 */
[----:B------:R-:W2:Y:S04]  /*0f90*/  LDG.E R17, desc[UR6][R8.64] ;  /* 0x0000000608117981 */ /* 0x000ea8000c1e1900 */
[----:B---3--:R-:W3:Y:S01]  /*0fa0*/  LDG.E R21, desc[UR6][R6.64+0x4] ;  /* 0x0000040606157981 */ /* 0x008ee2000c1e1900 */
        /* <DEDUP_REMOVED lines=10> */
[----:B------:R1:W-:Y:S02]  /*1050*/  STG.E desc[UR6][R8.64], R15 ;  /* 0x0000000f08007986 */ /* 0x0003e4000c101906 */
.L_x_24:
[----:B------:R-:W-:Y:S05]  /*1060*/  BSYNC.RECONVERGENT B2 ;  /* 0x0000000000027941 */ /* 0x000fea0003800200 */
.L_x_23:
[----:B------:R-:W-:-:S07]  /*1070*/  IADD3 R2, PT, PT, R2, 0x2, RZ ;  /* 0x0000000202027810 */ /* 0x000fce0007ffe0ff */
.L_x_20:
[----:B------:R-:W-:Y:S05]  /*1080*/  BSYNC.RECONVERGENT B1 ;  /* 0x0000000000017941 */ /* 0x000fea0003800200 */
.L_x_19:
[----:B------:R-:W0:Y:S02]  /*1090*/  LDCU UR4, c[0x0][0x384] ;  /* 0x00007080ff0477ac */ /* 0x000e240008000800 */
[----:B0-----:R-:W-:-:S04]  /*10a0*/  ULOP3.LUT UR4, UR4, 0x1, URZ, 0xc0, !UPT ;  /* 0x0000000104047892 */ /* 0x001fc8000f8ec0ff */
[----:B------:R-:W-:-:S09]  /*10b0*/  UISETP.NE.U32.AND UP0, UPT, UR4, 0x1, UPT ;  /* 0x000000010400788c */ /* 0x000fd2000bf05070 */
[----:B------:R-:W-:Y:S05]  /*10c0*/  BRA.U UP0, `(.L_x_7) ;  /* 0x0000000100787547 */ /* 0x000fea000b800000 */
[----:B-1-34-:R-:W3:Y:S01]  /*10d0*/  LDG.E R11, desc[UR6][R10.64] ;  /* 0x000000060a0b7981 */ /* 0x01aee2000c1e1900 */
[----:B------:R-:W0:Y:S01]  /*10e0*/  S2UR UR5, SR_CgaCtaId ;  /* 0x00000000000579c3 */ /* 0x000e220000008800 */
[----:B------:R-:W-:Y:S02]  /*10f0*/  UMOV UR4, 0x400 ;  /* 0x0000040000047882 */ /* 0x000fe40000000000 */
[----:B0-----:R-:W-:-:S06]  /*1100*/  ULEA UR4, UR5, UR4, 0x18 ;  /* 0x0000000405047291 */ /* 0x001fcc000f8ec0ff */
[----:B------:R-:W-:-:S06]  /*1110*/  LEA R0, R2, UR4, 0x2 ;  /* 0x0000000402007c11 */ /* 0x000fcc000f8e10ff */
[----:B------:R-:W3:Y:S02]  /*1120*/  LDS R0, [R0] ;  /* 0x0000000000007984 */ /* 0x000ee40000000800 */
[----:B---3--:R-:W-:-:S13]  /*1130*/  FSETP.GTU.AND P0, PT, R0, R11, PT ;  /* 0x0000000b0000720b */ /* 0x008fda0003f0c000 */
[----:B------:R-:W-:Y:S05]  /*1140*/  @P0 BRA `(.L_x_7) ;  /* 0x0000000000580947 */ /* 0x000fea0003800000 */
[----:B------:R-:W0:Y:S01]  /*1150*/  LDC.64 R10, c[0x0][0x390] ;  /* 0x0000e400ff0a7b82 */ /* 0x000e220000000a00 */
[----:B------:R-:W-:Y:S01]  /*1160*/  LEA R7, R2, R2, 0x1 ;  /* 0x0000000202077211 */ /* 0x000fe200078e08ff */
[----:B------:R-:W3:Y:S04]  /*1170*/  LDG.E R0, desc[UR6][R8.64] ;  /* 0x0000000608007981 */ /* 0x000ee8000c1e1900 */
[----:B0-----:R-:W-:Y:S02]  /*1180*/  IMAD.WIDE.U32 R10, R7, 0x4, R10 ;  /* 0x00000004070a7825 */ /* 0x001fe400078e000a */
[----:B------:R-:W0:Y:S03]  /*1190*/  LDC.64 R6, c[0x0][0x3a8] ;  /* 0x0000ea00ff067b82 */ /* 0x000e260000000a00 */
[----:B--2---:R-:W2:Y:S01]  /*11a0*/  LDG.E R15, desc[UR6][R10.64] ;  /* 0x000000060a0f7981 */ /* 0x004ea2000c1e1900 */
[----:B---3--:R-:W-:-:S04]  /*11b0*/  IMAD R3, R0, 0x3, R3 ;  /* 0x0000000300037824 */ /* 0x008fc800078e0203 */
[----:B0-----:R-:W-:-:S05]  /*11c0*/  IMAD.WIDE.U32 R2, R3, 0x4, R6 ;  /* 0x0000000403027825 */ /* 0x001fca00078e0006 */
[----:B--2---:R0:W-:Y:S04]  /*11d0*/  STG.E desc[UR6][R2.64], R15 ;  /* 0x0000000f02007986 */ /* 0x0041e8000c101906 */
        /* <DEDUP_REMOVED lines=13> */
.L_x_7:
[----:B------:R-:W-:Y:S05]  /*12b0*/  BSYNC.RECONVERGENT B0 ;  /* 0x0000000000007941 */ /* 0x000fea0003800200 */
.L_x_6:
[----:B------:R-:W-:Y:S06]  /*12c0*/  BAR.SYNC.DEFER_BLOCKING 0x0 ;  /* 0x0000000000007b1d */ /* 0x000fec0000010000 */
[----:B------:R-:W-:Y:S05]  /*12d0*/  EXIT ;  /* 0x000000000000794d */ /* 0x000fea0003800000 */
        .weak           $__internal_0_$__cuda_sm20_sqrt_rn_f32_slowpath
        .type           $__internal_0_$__cuda_sm20_sqrt_rn_f32_slowpath,@function
        .size           $__internal_0_$__cuda_sm20_sqrt_rn_f32_slowpath,(.L_x_162 - $__internal_0_$__cuda_sm20_sqrt_rn_f32_slowpath)
$__internal_0_$__cuda_sm20_sqrt_rn_f32_slowpath:
[----:B------:R-:W-:-:S13]  /*12e0*/  LOP3.LUT P0, RZ, R15, 0x7fffffff, RZ, 0xc0, !PT ;  /* 0x7fffffff0fff7812 */ /* 0x000fda000780c0ff */
[----:B------:R-:W-:Y:S01]  /*12f0*/  @!P0 MOV R6, R15 ;  /* 0x0000000f00068202 */ /* 0x000fe20000000f00 */
[----:B------:R-:W-:Y:S06]  /*1300*/  @!P0 BRA `(.L_x_25) ;  /* 0x0000000000448947 */ /* 0x000fec0003800000 */
[----:B------:R-:W-:Y:S02]  /*1310*/  FSETP.GEU.FTZ.AND P0, PT, R15, RZ, PT ;  /* 0x000000ff0f00720b */ /* 0x000fe40003f1e000 */
[----:B------:R-:W-:-:S11]  /*1320*/  MOV R0, R15 ;  /* 0x0000000f00007202 */ /* 0x000fd60000000f00 */
[----:B------:R-:W-:Y:S01]  /*1330*/  @!P0 MOV R6, 0x7fffffff ;  /* 0x7fffffff00068802 */ /* 0x000fe20000000f00 */
[----:B------:R-:W-:Y:S06]  /*1340*/  @!P0 BRA `(.L_x_25) ;  /* 0x0000000000348947 */ /* 0x000fec0003800000 */
[----:B------:R-:W-:-:S13]  /*1350*/  FSETP.GTU.FTZ.AND P0, PT, |R0|, +INF , PT ;  /* 0x7f8000000000780b */ /* 0x000fda0003f1c200 */
[----:B------:R-:W-:Y:S01]  /*1360*/  @P0 FADD.FTZ R6, R0, 1 ;  /* 0x3f80000000060421 */ /* 0x000fe20000010000 */
[----:B------:R-:W-:Y:S06]  /*1370*/  @P0 BRA `(.L_x_25) ;  /* 0x0000000000280947 */ /* 0x000fec0003800000 */
[----:B------:R-:W-:-:S13]  /*1380*/  FSETP.NEU.FTZ.AND P0, PT, |R0|, +INF , PT ;  /* 0x7f8000000000780b */ /* 0x000fda0003f1d200 */
[----:B------:R-:W-:-:S04]  /*1390*/  @P0 FFMA R15, R0, 1.84467440737095516160e+19, RZ ;  /* 0x5f800000000f0823 */ /* 0x000fc800000000ff */
[----:B------:R-:W0:Y:S02]  /*13a0*/  @P0 MUFU.RSQ R6, R15 ;  /* 0x0000000f00060308 */ /* 0x000e240000001400 */
[----:B0-----:R-:W-:Y:S01]  /*13b0*/  @P0 FMUL.FTZ R16, R15, R6 ;  /* 0x000000060f100220 */ /* 0x001fe20000410000 */
[----:B------:R-:W-:Y:S01]  /*13c0*/  @P0 FMUL.FTZ R18, R6, 0.5 ;  /* 0x3f00000006120820 */ /* 0x000fe20000410000 */
[----:B------:R-:W-:Y:S02]  /*13d0*/  @!P0 MOV R6, R0 ;  /* 0x0000000000068202 */ /* 0x000fe40000000f00 */
[----:B------:R-:W-:-:S04]  /*13e0*/  @P0 FADD.FTZ R17, -R16, -RZ ;  /* 0x800000ff10110221 */ /* 0x000fc80000010100 */
[----:B------:R-:W-:-:S04]  /*13f0*/  @P0 FFMA R17, R16, R17, R15 ;  /* 0x0000001110110223 */ /* 0x000fc8000000000f */
[----:B------:R-:W-:-:S04]  /*1400*/  @P0 FFMA R17, R17, R18, R16 ;  /* 0x0000001211110223 */ /* 0x000fc80000000010 */
[----:B------:R-:W-:-:S07]  /*1410*/  @P0 FMUL.FTZ R6, R17, 2.3283064365386962891e-10 ;  /* 0x2f80000011060820 */ /* 0x000fce0000410000 */
.L_x_25:
[----:B------:R-:W-:Y:S01]  /*1420*/  HFMA2 R17, -RZ, RZ, 0, 0 ;  /* 0x00000000ff117431 */ /* 0x000fe200000001ff */
[----:B------:R-:W-:-:S04]  /*1430*/  MOV R16, R19 ;  /* 0x0000001300107202 */ /* 0x000fc80000000f00 */
[----:B------:R-:W-:Y:S05]  /*1440*/  RET.REL.NODEC R16 `(_Z9ballqueryiiiPKfPfS1_S1_Pi) ;  /* 0xffffffe810ec7950 */ /* 0x000fea0003c3ffff */
.L_x_26:
[----:B------:R-:W-:-:S00]  /*1450*/  BRA `(.L_x_26) ;  /* 0xfffffffc00fc7947 */ /* 0x000fc0000383ffff */
[----:B------:R-:W-:-:S00]  /*1460*/  NOP ;  /* 0x0000000000007918 */ /* 0x000fc00000000000 */
        /* <DEDUP_REMOVED lines=9> */
.L_x_162:


//--------------------- .text._Z12updateradiusiiiPKfPfS1_ --------------------------
	.section	.text._Z12updateradiusiiiPKfPfS1_,"ax",@progbits
	.align	128
        .global         _Z12updateradiusiiiPKfPfS1_
        .type           _Z12updateradiusiiiPKfPfS1_,@function
        .size           _Z12updateradiusiiiPKfPfS1_,(.L_x_163 - _Z12updateradiusiiiPKfPfS1_)
        .other          _Z12updateradiusiiiPKfPfS1_,@"STO_CUDA_ENTRY STV_DEFAULT"
_Z12updateradiusiiiPKfPfS1_:
.text._Z12updateradiusiiiPKfPfS1_:
[----:B------:R-:W-:Y:S01]  /*0000*/  LDC R1, c[0x0][0x37c] ;  /* 0x0000df00ff017b82 */ /* 0x000fe20000000800 */
[----:B------:R-:W0:Y:S02]  /*0010*/  S2R R16, SR_CTAID.X ;  /* 0x0000000000107919 */ /* 0x000e240000002500 */
[----:B0-----:R-:W-:-:S13]  /*0020*/  ISETP.NE.AND P0, PT, R16, RZ, PT ;  /* 0x000000ff1000720c */ /* 0x001fda0003f05270 */
[----:B------:R-:W-:Y:S05]  /*0030*/  @!P0 EXIT ;  /* 0x000000000000894d */ /* 0x000fea0003800000 */
[----:B------:R-:W0:Y:S01]  /*0040*/  S2R R13, SR_TID.X ;  /* 0x00000000000d7919 */ /* 0x000e220000002100 */
[----:B------:R-:W0:Y:S01]  /*0050*/  LDCU UR6, c[0x0][0x384] ;  /* 0x00007080ff0677ac */ /* 0x000e220008000800 */
[----:B------:R-:W-:Y:S01]  /*0060*/  BSSY.RECONVERGENT B1, `(.L_x_27) ;  /* 0x00001e3000017945 */ /* 0x000fe20003800200 */
[----:B------:R-:W-:Y:S01]  /*0070*/  HFMA2 R2, -RZ, RZ, 0, 0 ;  /* 0x00000000ff027431 */ /* 0x000fe200000001ff */
[----:B------:R-:W1:Y:S01]  /*0080*/  LDCU.64 UR10, c[0x0][0x358] ;  /* 0x00006b00ff0a77ac */ /* 0x000e620008000a00 */
[----:B0-----:R-:W-:-:S13]  /*0090*/  ISETP.GE.AND P0, PT, R13, UR6, PT ;  /* 0x000000060d007c0c */ /* 0x001fda000bf06270 */
[----:B-1----:R-:W-:Y:S05]  /*00a0*/  @P0 BRA `(.L_x_28) ;  /* 0x0000001c00780947 */ /* 0x002fea0003800000 */
[----:B------:R-:W0:Y:S01]  /*00b0*/  LDC R8, c[0x0][0x388] ;  /* 0x0000e200ff087b82 */ /* 0x000e220000000800 */
[----:B------:R-:W-:-:S07]  /*00c0*/  IADD3 R12, PT, PT, R16, -0x1, RZ ;  /* 0xffffffff100c7810 */ /* 0x000fce0007ffe0ff */
[----:B------:R-:W1:Y:S01]  /*00d0*/  LDC R11, c[0x0][0x360] ;  /* 0x0000d800ff0b7b82 */ /* 0x000e620000000800 */
[----:B0-----:R-:W-:-:S13]  /*00e0*/  ISETP.GE.AND P0, PT, R8, 0x1, PT ;  /* 0x000000010800780c */ /* 0x001fda0003f06270 */
[----:B-1----:R-:W-:Y:S05]  /*00f0*/  @!P0 BRA `(.L_x_29) ;  /* 0x0000001c00448947 */ /* 0x002fea0003800000 */
[----:B------:R-:W-:Y:S01]  /*0100*/  HFMA2 R2, -RZ, RZ, 0, 0 ;  /* 0x00000000ff027431 */ /* 0x000fe200000001ff */
[----:B------:R-:W-:Y:S01]  /*0110*/  BSSY.RECONVERGENT B0, `(.L_x_30) ;  /* 0x00001ce000007945 */ /* 0x000fe20003800200 */
[C---:B------:R-:W-:Y:S02]  /*0120*/  LOP3.LUT R10, R8.reuse, 0x7, RZ, 0xc0, !PT ;  /* 0x00000007080a7812 */ /* 0x040fe400078ec0ff */
[C---:B------:R-:W-:Y:S02]  /*0130*/  LOP3.LUT R9, R8.reuse, 0x3, RZ, 0xc0, !PT ;  /* 0x0000000308097812 */ /* 0x040fe400078ec0ff */
[----:B------:R-:W-:Y:S02]  /*0140*/  LOP3.LUT R8, R8, 0x7ffffff8, RZ, 0xc0, !PT ;  /* 0x7ffffff808087812 */ /* 0x000fe400078ec0ff */
[----:B------:R-:W-:Y:S02]  /*0150*/  MOV R7, 0x64 ;  /* 0x0000006400077802 */ /* 0x000fe40000000f00 */
[----:B------:R-:W-:-:S07]  /*0160*/  MOV R6, R13 ;  /* 0x0000000d00067202 */ /* 0x000fce0000000f00 */
.L_x_81:
[----:B------:R-:W0:Y:S01]  /*0170*/  LDC.64 R14, c[0x0][0x390] ;  /* 0x0000e400ff0e7b82 */ /* 0x000e220000000a00 */
[----:B-----5:R-:W-:Y:S01]  /*0180*/  IMAD R3, R6, 0x3, RZ ;  /* 0x0000000306037824 */ /* 0x020fe200078e02ff */
[----:B------:R-:W1:Y:S01]  /*0190*/  LDCU UR4, c[0x0][0x388] ;  /* 0x00007100ff0477ac */ /* 0x000e620008000800 */
[----:B------:R-:W2:Y:S02]  /*01a0*/  LDCU UR5, c[0x0][0x384] ;  /* 0x00007080ff0577ac */ /* 0x000ea40008000800 */
[----:B0-----:R-:W-:-:S05]  /*01b0*/  IMAD.WIDE R14, R3, 0x4, R14 ;  /* 0x00000004030e7825 */ /* 0x001fca00078e020e */
[----:B------:R0:W5:Y:S04]  /*01c0*/  LDG.E R5, desc[UR10][R14.64] ;  /* 0x0000000a0e057981 */ /* 0x000168000c1e1900 */
[----:B------:R0:W5:Y:S04]  /*01d0*/  LDG.E R4, desc[UR10][R14.64+0x4] ;  /* 0x0000040a0e047981 */ /* 0x000168000c1e1900 */
[----:B------:R0:W5:Y:S01]  /*01e0*/  LDG.E R3, desc[UR10][R14.64+0x8] ;  /* 0x0000080a0e037981 */ /* 0x000162000c1e1900 */
[----:B-1----:R-:W-:Y:S01]  /*01f0*/  UISETP.GE.U32.AND UP0, UPT, UR4, 0x8, UPT ;  /* 0x000000080400788c */ /* 0x002fe2000bf06070 */
[----:B------:R-:W-:-:S02]  /*0200*/  IADD3 R6, PT, PT, R11, R6, RZ ;  /* 0x000000060b067210 */ /* 0x000fc40007ffe0ff */
[----:B------:R-:W-:Y:S02]  /*0210*/  MOV R21, 0x447a0000 ;  /* 0x447a000000157802 */ /* 0x000fe40000000f00 */
[----:B--2---:R-:W-:Y:S02]  /*0220*/  ISETP.GE.AND P0, PT, R6, UR5, PT ;  /* 0x0000000506007c0c */ /* 0x004fe4000bf06270 */
[----:B------:R-:W-:Y:S02]  /*0230*/  MOV R26, RZ ;  /* 0x000000ff001a7202 */ /* 0x000fe40000000f00 */
[----:B0-----:R-:W-:Y:S09]  /*0240*/  BRA.U !UP0, `(.L_x_31) ;  /* 0x0000000d08747547 */ /* 0x001ff2000b800000 */
[----:B------:R-:W0:Y:S01]  /*0250*/  LDCU.64 UR4, c[0x0][0x398] ;  /* 0x00007300ff0477ac */ /* 0x000e220008000a00 */
[----:B------:R-:W-:Y:S01]  /*0260*/  HFMA2 R21, -RZ, RZ, 4.4765625, 0 ;  /* 0x447a0000ff157431 */ /* 0x000fe200000001ff */
[----:B------:R-:W-:Y:S01]  /*0270*/  MOV R24, RZ ;  /* 0x000000ff00187202 */ /* 0x000fe20000000f00 */
[----:B0-----:R-:W-:-:S04]  /*0280*/  UIADD3 UR4, UP0, UPT, UR4, 0x30, URZ ;  /* 0x0000003004047890 */ /* 0x001fc8000ff1e0ff */
[----:B------:R-:W-:Y:S02]  /*0290*/  UIADD3.X UR5, UPT, UPT, URZ, UR5, URZ, UP0, !UPT ;  /* 0x00000005ff057290 */ /* 0x000fe400087fe4ff */
[----:B------:R-:W-:-:S04]  /*02a0*/  MOV R14, UR4 ;  /* 0x00000004000e7c02 */ /* 0x000fc80008000f00 */
[----:B------:R-:W-:-:S07]  /*02b0*/  MOV R15, UR5 ;  /* 0x00000005000f7c02 */ /* 0x000fce0008000f00 */
.L_x_56:
[----:B------:R-:W2:Y:S04]  /*02c0*/  LDG.E R17, desc[UR10][R14.64+-0x2c] ;  /* 0xffffd40a0e117981 */ /* 0x000ea8000c1e1900 */
[----:B------:R-:W3:Y:S04]  /*02d0*/  LDG.E R0, desc[UR10][R14.64+-0x30] ;  /* 0xffffd00a0e007981 */ /* 0x000ee8000c1e1900 */
[----:B------:R-:W4:Y:S01]  /*02e0*/  LDG.E R18, desc[UR10][R14.64+-0x28] ;  /* 0xffffd80a0e127981 */ /* 0x000f22000c1e1900 */
[----:B------:R-:W-:Y:S01]  /*02f0*/  BSSY.RECONVERGENT B2, `(.L_x_32) ;  /* 0x0000013000027945 */ /* 0x000fe20003800200 */
[----:B--2--5:R-:W-:Y:S01]  /*0300*/  FADD R17, -R4, R17 ;  /* 0x0000001104117221 */ /* 0x024fe20000000100 */
[----:B---3--:R-:W-:-:S03]  /*0310*/  FADD R0, -R5, R0 ;  /* 0x0000000005007221 */ /* 0x008fc60000000100 */
[----:B------:R-:W-:Y:S01]  /*0320*/  FMUL R17, R17, R17 ;  /* 0x0000001111117220 */ /* 0x000fe20000400000 */
[----:B----4-:R-:W-:-:S03]  /*0330*/  FADD R18, -R3, R18 ;  /* 0x0000001203127221 */ /* 0x010fc60000000100 */
[----:B------:R-:W-:-:S04]  /*0340*/  FFMA R17, R0, R0, R17 ;  /* 0x0000000000117223 */ /* 0x000fc80000000011 */
[----:B------:R-:W-:-:S04]  /*0350*/  FFMA R18, R18, R18, R17 ;  /* 0x0000001212127223 */ /* 0x000fc80000000011 */
[----:B------:R0:W1:Y:S01]  /*0360*/  MUFU.RSQ R17, R18 ;  /* 0x0000001200117308 */ /* 0x0000620000001400 */
[----:B------:R-:W-:-:S04]  /*0370*/  IADD3 R0, PT, PT, R18, -0xd000000, RZ ;  /* 0xf300000012007810 */ /* 0x000fc80007ffe0ff */
[----:B------:R-:W-:-:S13]  /*0380*/  ISETP.GT.U32.AND P1, PT, R0, 0x727fffff, PT ;  /* 0x727fffff0000780c */ /* 0x000fda0003f24070 */
[----:B01----:R-:W-:Y:S05]  /*0390*/  @!P1 BRA `(.L_x_33) ;  /* 0x0000000000109947 */ /* 0x003fea0003800000 */
[----:B------:R-:W-:Y:S02]  /*03a0*/  MOV R0, R18 ;  /* 0x0000001200007202 */ /* 0x000fe40000000f00 */
[----:B------:R-:W-:-:S07]  /*03b0*/  MOV R18, 0x3d0 ;  /* 0x000003d000127802 */ /* 0x000fce0000000f00 */
[----:B------:R-:W-:Y:S05]  /*03c0*/  CALL.REL.NOINC `($__internal_1_$__cuda_sm20_sqrt_rn_f32_slowpath) ;  /* 0x0000001c00907944 */ /* 0x000fea0003c00000 */
[----:B------:R-:W-:Y:S05]  /*03d0*/  BRA `(.L_x_34) ;  /* 0x0000000000107947 */ /* 0x000fea0003800000 */
.L_x_33:
[----:B------:R-:W-:Y:S01]  /*03e0*/  FMUL.FTZ R19, R18, R17 ;  /* 0x0000001112137220 */ /* 0x000fe20000410000 */
[----:B------:R-:W-:-:S03]  /*03f0*/  FMUL.FTZ R17, R17, 0.5 ;  /* 0x3f00000011117820 */ /* 0x000fc60000410000 */
[----:B------:R-:W-:-:S04]  /*0400*/  FFMA R0, -R19, R19, R18 ;  /* 0x0000001313007223 */ /* 0x000fc80000000112 */
[----:B------:R-:W-:-:S07]  /*0410*/  FFMA R19, R0, R17, R19 ;  /* 0x0000001100137223 */ /* 0x000fce0000000013 */
.L_x_34:
[----:B------:R-:W-:Y:S05]  /*0420*/  BSYNC.RECONVERGENT B2 ;  /* 0x0000000000027941 */ /* 0x000fea0003800200 */
.L_x_32:
[----:B------:R-:W2:Y:S04]  /*0430*/  LDG.E R17, desc[UR10][R14.64+-0x20] ;  /* 0xffffe00a0e117981 */ /* 0x000ea8000c1e1900 */
[----:B------:R-:W3:Y:S04]  /*0440*/  LDG.E R0, desc[UR10][R14.64+-0x24] ;  /* 0xffffdc0a0e007981 */ /* 0x000ee8000c1e1900 */
[----:B------:R-:W4:Y:S01]  /*0450*/  LDG.E R18, desc[UR10][R14.64+-0x1c] ;  /* 0xffffe40a0e127981 */ /* 0x000f22000c1e1900 */
[CC--:B------:R-:W-:Y:S01]  /*0460*/  FSETP.GEU.AND P1, PT, R19.reuse, R21.reuse, PT ;  /* 0x000000151300720b */ /* 0x0c0fe20003f2e000 */
[----:B------:R-:W-:Y:S03]  /*0470*/  BSSY.RECONVERGENT B2, `(.L_x_35) ;  /* 0x0000015000027945 */ /* 0x000fe60003800200 */
[----:B------:R-:W-:-:S02]  /*0480*/  FSEL R21, R19, R21, !P1 ;  /* 0x0000001513157208 */ /* 0x000fc40004800000 */
[----:B------:R-:W-:Y:S01]  /*0490*/  SEL R7, R24, R7, !P1 ;  /* 0x0000000718077207 */ /* 0x000fe20004800000 */
[----:B--2---:R-:W-:Y:S01]  /*04a0*/  FADD R17, -R4, R17 ;  /* 0x0000001104117221 */ /* 0x004fe20000000100 */
[----:B---3--:R-:W-:-:S03]  /*04b0*/  FADD R0, -R5, R0 ;  /* 0x0000000005007221 */ /* 0x008fc60000000100 */
[----:B------:R-:W-:Y:S01]  /*04c0*/  FMUL R17, R17, R17 ;  /* 0x0000001111117220 */ /* 0x000fe20000400000 */
[----:B----4-:R-:W-:-:S03]  /*04d0*/  FADD R18, -R3, R18 ;  /* 0x0000001203127221 */ /* 0x010fc60000000100 */
[----:B------:R-:W-:-:S04]  /*04e0*/  FFMA R17, R0, R0, R17 ;  /* 0x0000000000117223 */ /* 0x000fc80000000011 */
[----:B------:R-:W-:-:S04]  /*04f0*/  FFMA R18, R18, R18, R17 ;  /* 0x0000001212127223 */ /* 0x000fc80000000011 */
[----:B------:R-:W-:Y:S01]  /*0500*/  VIADD R0, R18, 0xf3000000 ;  /* 0xf300000012007836 */ /* 0x000fe20000000000 */
[----:B------:R0:W1:Y:S04]  /*0510*/  MUFU.RSQ R17, R18 ;  /* 0x0000001200117308 */ /* 0x0000680000001400 */
[----:B------:R-:W-:-:S13]  /*0520*/  ISETP.GT.U32.AND P2, PT, R0, 0x727fffff, PT ;  /* 0x727fffff0000780c */ /* 0x000fda0003f44070 */
[----:B01----:R-:W-:Y:S05]  /*0530*/  @!P2 BRA `(.L_x_36) ;  /* 0x000000000010a947 */ /* 0x003fea0003800000 */
[----:B------:R-:W-:Y:S02]  /*0540*/  MOV R0, R18 ;  /* 0x0000001200007202 */ /* 0x000fe40000000f00 */
[----:B------:R-:W-:-:S07]  /*0550*/  MOV R18, 0x570 ;  /* 0x0000057000127802 */ /* 0x000fce0000000f00 */
[----:B------:R-:W-:Y:S05]  /*0560*/  CALL.REL.NOINC `($__internal_1_$__cuda_sm20_sqrt_rn_f32_slowpath) ;  /* 0x0000001c00287944 */ /* 0x000fea0003c00000 */
[----:B------:R-:W-:Y:S05]  /*0570*/  BRA `(.L_x_37) ;  /* 0x0000000000107947 */ /* 0x000fea0003800000 */
.L_x_36:
[----:B------:R-:W-:Y:S01]  /*0580*/  FMUL.FTZ R19, R18, R17 ;  /* 0x0000001112137220 */ /* 0x000fe20000410000 */
[----:B------:R-:W-:-:S03]  /*0590*/  FMUL.FTZ R17, R17, 0.5 ;  /* 0x3f00000011117820 */ /* 0x000fc60000410000 */
[----:B------:R-:W-:-:S04]  /*05a0*/  FFMA R0, -R19, R19, R18 ;  /* 0x0000001313007223 */ /* 0x000fc80000000112 */
[----:B------:R-:W-:-:S07]  /*05b0*/  FFMA R19, R0, R17, R19 ;  /* 0x0000001100137223 */ /* 0x000fce0000000013 */
.L_x_37:
[----:B------:R-:W-:Y:S05]  /*05c0*/  BSYNC.RECONVERGENT B2 ;  /* 0x0000000000027941 */ /* 0x000fea0003800200 */
.L_x_35:
[----:B------:R-:W2:Y:S04]  /*05d0*/  LDG.E R17, desc[UR10][R14.64+-0x14] ;  /* 0xffffec0a0e117981 */ /* 0x000ea8000c1e1900 */
[----:B------:R-:W3:Y:S04]  /*05e0*/  LDG.E R0, desc[UR10][R14.64+-0x18] ;  /* 0xffffe80a0e007981 */ /* 0x000ee8000c1e1900 */
[----:B------:R-:W4:Y:S01]  /*05f0*/  LDG.E R18, desc[UR10][R14.64+-0x10] ;  /* 0xfffff00a0e127981 */ /* 0x000f22000c1e1900 */
[CC--:B------:R-:W-:Y:S01]  /*0600*/  FSETP.GEU.AND P1, PT, R19.reuse, R21.reuse, PT ;  /* 0x000000151300720b */ /* 0x0c0fe20003f2e000 */
[----:B------:R-:W-:Y:S03]  /*0610*/  BSSY.RECONVERGENT B2, `(.L_x_38) ;  /* 0x0000015000027945 */ /* 0x000fe60003800200 */
[----:B------:R-:W-:-:S09]  /*0620*/  FSEL R21, R19, R21, !P1 ;  /* 0x0000001513157208 */ /* 0x000fd20004800000 */
[----:B------:R-:W-:Y:S01]  /*0630*/  @!P1 IADD3 R7, PT, PT, R24, 0x1, RZ ;  /* 0x0000000118079810 */ /* 0x000fe20007ffe0ff */
[----:B--2---:R-:W-:Y:S01]  /*0640*/  FADD R17, -R4, R17 ;  /* 0x0000001104117221 */ /* 0x004fe20000000100 */
        /* <DEDUP_REMOVED lines=13> */
.L_x_39:
[----:B------:R-:W-:Y:S01]  /*0720*/  FMUL.FTZ R19, R18, R17 ;  /* 0x0000001112137220 */ /* 0x000fe20000410000 */
[----:B------:R-:W-:-:S03]  /*0730*/  FMUL.FTZ R17, R17, 0.5 ;  /* 0x3f00000011117820 */ /* 0x000fc60000410000 */
[----:B------:R-:W-:-:S04]  /*0740*/  FFMA R0, -R19, R19, R18 ;  /* 0x0000001313007223 */ /* 0x000fc80000000112 */
[----:B------:R-:W-:-:S07]  /*0750*/  FFMA R19, R0, R17, R19 ;  /* 0x0000001100137223 */ /* 0x000fce0000000013 */
.L_x_40:
[----:B------:R-:W-:Y:S05]  /*0760*/  BSYNC.RECONVERGENT B2 ;  /* 0x0000000000027941 */ /* 0x000fea0003800200 */
.L_x_38:
        /* <DEDUP_REMOVED lines=21> */
.L_x_42:
[----:B------:R-:W-:Y:S01]  /*08c0*/  FMUL.FTZ R19, R18, R17 ;  /* 0x0000001112137220 */ /* 0x000fe20000410000 */
[----:B------:R-:W-:-:S03]  /*08d0*/  FMUL.FTZ R17, R17, 0.5 ;  /* 0x3f00000011117820 */ /* 0x000fc60000410000 */
[----:B------:R-:W-:-:S04]  /*08e0*/  FFMA R0, -R19, R19, R18 ;  /* 0x0000001313007223 */ /* 0x000fc80000000112 */
[----:B------:R-:W-:-:S07]  /*08f0*/  FFMA R19, R0, R17, R19 ;  /* 0x0000001100137223 */ /* 0x000fce0000000013 */
.L_x_43:
[----:B------:R-:W-:Y:S05]  /*0900*/  BSYNC.RECONVERGENT B2 ;  /* 0x0000000000027941 */ /* 0x000fea0003800200 */
.L_x_41:
        /* <DEDUP_REMOVED lines=21> */
.L_x_45:
[----:B------:R-:W-:Y:S01]  /*0a60*/  FMUL.FTZ R19, R18, R17 ;  /* 0x0000001112137220 */ /* 0x000fe20000410000 */
[----:B------:R-:W-:-:S03]  /*0a70*/  FMUL.FTZ R17, R17, 0.5 ;  /* 0x3f00000011117820 */ /* 0x000fc60000410000 */
[----:B------:R-:W-:-:S04]  /*0a80*/  FFMA R0, -R19, R19, R18 ;  /* 0x0000001313007223 */ /* 0x000fc80000000112 */
[----:B------:R-:W-:-:S07]  /*0a90*/  FFMA R19, R0, R17, R19 ;  /* 0x0000001100137223 */ /* 0x000fce0000000013 */
.L_x_46:
[----:B------:R-:W-:Y:S05]  /*0aa0*/  BSYNC.RECONVERGENT B2 ;  /* 0x0000000000027941 */ /* 0x000fea0003800200 */
.L_x_44:
[----:B------:R-:W2:Y:S04]  /*0ab0*/  LDG.E R17, desc[UR10][R14.64+0x10] ;  /* 0x0000100a0e117981 */ /* 0x000ea8000c1e1900 */
[----:B------:R-:W3:Y:S04]  /*0ac0*/  LDG.E R0, desc[UR10][R14.64+0xc] ;  /* 0x00000c0a0e007981 */ /* 0x000ee8000c1e1900 */
[----:B------:R-:W4:Y:S01]  /*0ad0*/  LDG.E R18, desc[UR10][R14.64+0x14] ;  /* 0x0000140a0e127981 */ /* 0x000f22000c1e1900 */
[CC--:B------:R-:W-:Y:S01]  /*0ae0*/  FSETP.GEU.AND P1, PT, R19.reuse, R21.reuse, PT ;  /* 0x000000151300720b */ /* 0x0c0fe20003f2e000 */
[----:B------:R-:W-:Y:S03]  /*0af0*/  BSSY.RECONVERGENT B2, `(.L_x_47) ;  /* 0x0000015000027945 */ /* 0x000fe60003800200 */
[----:B------:R-:W-:-:S09]  /*0b00*/  FSEL R21, R19, R21, !P1 ;  /* 0x0000001513157208 */ /* 0x000fd20004800000 */
[----:B------:R-:W-:Y:S02]  /*0b10*/  @!P1 VIADD R7, R24, 0x4 ;  /* 0x0000000418079836 */ /* 0x000fe40000000000 */
        /* <DEDUP_REMOVED lines=14> */
.L_x_48:
[----:B------:R-:W-:Y:S01]  /*0c00*/  FMUL.FTZ R19, R18, R17 ;  /* 0x0000001112137220 */ /* 0x000fe20000410000 */
[----:B------:R-:W-:-:S03]  /*0c10*/  FMUL.FTZ R17, R17, 0.5 ;  /* 0x3f00000011117820 */ /* 0x000fc60000410000 */
[----:B------:R-:W-:-:S04]  /*0c20*/  FFMA R0, -R19, R19, R18 ;  /* 0x0000001313007223 */ /* 0x000fc80000000112 */
[----:B------:R-:W-:-:S07]  /*0c30*/  FFMA R19, R0, R17, R19 ;  /* 0x0000001100137223 */ /* 0x000fce0000000013 */
.L_x_49:
[----:B------:R-:W-:Y:S05]  /*0c40*/  BSYNC.RECONVERGENT B2 ;  /* 0x0000000000027941 */ /* 0x000fea0003800200 */
.L_x_47:
        /* <DEDUP_REMOVED lines=21> */
.L_x_51:
[----:B------:R-:W-:Y:S01]  /*0da0*/  FMUL.FTZ R19, R18, R17 ;  /* 0x0000001112137220 */ /* 0x000fe20000410000 */
[----:B------:R-:W-:-:S03]  /*0db0*/  FMUL.FTZ R17, R17, 0.5 ;  /* 0x3f00000011117820 */ /* 0x000fc60000410000 */
[----:B------:R-:W-:-:S04]  /*0dc0*/  FFMA R0, -R19, R19, R18 ;  /* 0x0000001313007223 */ /* 0x000fc80000000112 */
[----:B------:R-:W-:-:S07]  /*0dd0*/  FFMA R19, R0, R17, R19 ;  /* 0x0000001100137223 */ /* 0x000fce0000000013 */
.L_x_52:
[----:B------:R-:W-:Y:S05]  /*0de0*/  BSYNC.RECONVERGENT B2 ;  /* 0x0000000000027941 */ /* 0x000fea0003800200 */
.L_x_50:
        /* <DEDUP_REMOVED lines=21> */
.L_x_54:
[----:B------:R-:W-:Y:S01]  /*0f40*/  FMUL.FTZ R19, R18, R17 ;  /* 0x0000001112137220 */ /* 0x000fe20000410000 */
[----:B------:R-:W-:-:S03]  /*0f50*/  FMUL.FTZ R17, R17, 0.5 ;  /* 0x3f00000011117820 */ /* 0x000fc60000410000 */
[----:B------:R-:W-:-:S04]  /*0f60*/  FFMA R0, -R19, R19, R18 ;  /* 0x0000001313007223 */ /* 0x000fc80000000112 */
[----:B------:R-:W-:-:S07]  /*0f70*/  FFMA R19, R0, R17, R19 ;  /* 0x0000001100137223 */ /* 0x000fce0000000013 */
.L_x_55:
[----:B------:R-:W-:Y:S05]  /*0f80*/  BSYNC.RECONVERGENT B2 ;  /* 0x0000000000027941 */ /* 0x000fea0003800200 */
.L_x_53:
[CC--:B------:R-:W-:Y:S02]  /*0f90*/  FSETP.GEU.AND P1, PT, R19.reuse, R21.reuse, PT ;  /* 0x000000151300720b */ /* 0x0c0fe40003f2e000 */
[----:B------:R-:W-:Y:S02]  /*0fa0*/  IADD3 R14, P3, PT, R14, 0x60, RZ ;  /* 0x000000600e0e7810 */ /* 0x000fe40007f7e0ff */
[----:B------:R-:W-:Y:S02]  /*0fb0*/  FSEL R21, R19, R21, !P1 ;  /* 0x0000001513157208 */ /* 0x000fe40004800000 */
[----:B------:R-:W-:-:S07]  /*0fc0*/  IADD3.X R15, PT, PT, RZ, R15, RZ, P3, !PT ;  /* 0x0000000fff0f7210 */ /* 0x000fce0001ffe4ff */
[C---:B------:R-:W-:Y:S02]  /*0fd0*/  @!P1 IADD3 R7, PT, PT, R24.reuse, 0x7, RZ ;  /* 0x0000000718079810 */ /* 0x040fe40007ffe0ff */
[----:B------:R-:W-:-:S04]  /*0fe0*/  IADD3 R24, PT, PT, R24, 0x8, RZ ;  /* 0x0000000818187810 */ /* 0x000fc80007ffe0ff */
[----:B------:R-:W-:-:S13]  /*0ff0*/  ISETP.NE.AND P2, PT, R24, R8, PT ;  /* 0x000000081800720c */ /* 0x000fda0003f45270 */
[----:B------:R-:W-:Y:S05]  /*1000*/  @P2 BRA `(.L_x_56) ;  /* 0xfffffff000ac2947 */ /* 0x000fea000383ffff */
[----:B------:R-:W-:-:S07]  /*1010*/  MOV R26, R8 ;  /* 0x00000008001a7202 */ /* 0x000fce0000000f00 */
.L_x_31:
[----:B------:R-:W-:-:S13]  /*1020*/  ISETP.NE.AND P1, PT, R10, RZ, PT ;  /* 0x000000ff0a00720c */ /* 0x000fda0003f25270 */
[----:B------:R-:W-:Y:S05]  /*1030*/  @!P1 BRA `(.L_x_57) ;  /* 0x0000000c005c9947 */ /* 0x000fea0003800000 */
[----:B------:R-:W-:-:S05]  /*1040*/  VIADD R0, R10, 0xffffffff ;  /* 0xffffffff0a007836 */ /* 0x000fca0000000000 */
[----:B------:R-:W-:-:S13]  /*1050*/  ISETP.GE.U32.AND P1, PT, R0, 0x3, PT ;  /* 0x000000030000780c */ /* 0x000fda0003f26070 */
[----:B------:R-:W-:Y:S05]  /*1060*/  @!P1 BRA `(.L_x_58) ;  /* 0x0000000400cc9947 */ /* 0x000fea0003800000 */
[----:B------:R-:W0:Y:S01]  /*1070*/  LDC.64 R14, c[0x0][0x398] ;  /* 0x0000e600ff0e7b82 */ /* 0x000e220000000a00 */
[----:B------:R-:W-:-:S04]  /*1080*/  IMAD R24, R26, 0x3, RZ ;  /* 0x000000031a187824 */ /* 0x000fc800078e02ff */
[----:B0-----:R-:W-:-:S05]  /*1090*/  IMAD.WIDE.U32 R14, R24, 0x4, R14 ;  /* 0x00000004180e7825 */ /* 0x001fca00078e000e */
        /* <DEDUP_REMOVED lines=18> */
.L_x_60:
[----:B------:R-:W-:Y:S01]  /*11c0*/  FMUL.FTZ R19, R18, R17 ;  /* 0x0000001112137220 */ /* 0x000fe20000410000 */
[----:B------:R-:W-:-:S03]  /*11d0*/  FMUL.FTZ R17, R17, 0.5 ;  /* 0x3f00000011117820 */ /* 0x000fc60000410000 */
[----:B------:R-:W-:-:S04]  /*11e0*/  FFMA R0, -R19, R19, R18 ;  /* 0x0000001313007223 */ /* 0x000fc80000000112 */
[----:B------:R-:W-:-:S07]  /*11f0*/  FFMA R19, R0, R17, R19 ;  /* 0x0000001100137223 */ /* 0x000fce0000000013 */
.L_x_61:
[----:B------:R-:W-:Y:S05]  /*1200*/  BSYNC.RECONVERGENT B2 ;  /* 0x0000000000027941 */ /* 0x000fea0003800200 */
.L_x_59:
[----:B------:R-:W2:Y:S04]  /*1210*/  LDG.E R17, desc[UR10][R14.64+0x10] ;  /* 0x0000100a0e117981 */ /* 0x000ea8000c1e1900 */
[----:B------:R-:W3:Y:S04]  /*1220*/  LDG.E R0, desc[UR10][R14.64+0xc] ;  /* 0x00000c0a0e007981 */ /* 0x000ee8000c1e1900 */
[----:B------:R-:W4:Y:S01]  /*1230*/  LDG.E R18, desc[UR10][R14.64+0x14] ;  /* 0x0000140a0e127981 */ /* 0x000f22000c1e1900 */
[----:B------:R-:W-:Y:S01]  /*1240*/  FSETP.GEU.AND P1, PT, R19, R21, PT ;  /* 0x000000151300720b */ /* 0x000fe20003f2e000 */
[----:B------:R-:W-:Y:S01]  /*1250*/  BSSY.RECONVERGENT B2, `(.L_x_62) ;  /* 0x0000016000027945 */ /* 0x000fe20003800200 */
[----:B------:R-:W-:-:S02]  /*1260*/  IADD3 R25, PT, PT, R26, 0x1, RZ ;  /* 0x000000011a197810 */ /* 0x000fc40007ffe0ff */
[----:B------:R-:W-:Y:S02]  /*1270*/  FSEL R21, R19, R21, !P1 ;  /* 0x0000001513157208 */ /* 0x000fe40004800000 */
[----:B------:R-:W-:Y:S01]  /*1280*/  SEL R7, R26, R7, !P1 ;  /* 0x000000071a077207 */ /* 0x000fe20004800000 */
        /* <DEDUP_REMOVED lines=14> */
.L_x_63:
[----:B------:R-:W-:Y:S01]  /*1370*/  FMUL.FTZ R19, R18, R17 ;  /* 0x0000001112137220 */ /* 0x000fe20000410000 */
[----:B------:R-:W-:-:S03]  /*1380*/  FMUL.FTZ R17, R17, 0.5 ;  /* 0x3f00000011117820 */ /* 0x000fc60000410000 */
[----:B------:R-:W-:-:S04]  /*1390*/  FFMA R0, -R19, R19, R18 ;  /* 0x0000001313007223 */ /* 0x000fc80000000112 */
[----:B------:R-:W-:-:S07]  /*13a0*/  FFMA R19, R0, R17, R19 ;  /* 0x0000001100137223 */ /* 0x000fce0000000013 */
.L_x_64:
[----:B------:R-:W-:Y:S05]  /*13b0*/  BSYNC.RECONVERGENT B2 ;  /* 0x0000000000027941 */ /* 0x000fea0003800200 */
.L_x_62:
[----:B------:R-:W2:Y:S04]  /*13c0*/  LDG.E R17, desc[UR10][R14.64+0x1c] ;  /* 0x00001c0a0e117981 */ /* 0x000ea8000c1e1900 */
[----:B------:R-:W3:Y:S04]  /*13d0*/  LDG.E R0, desc[UR10][R14.64+0x18] ;  /* 0x0000180a0e007981 */ /* 0x000ee8000c1e1900 */
[----:B------:R0:W4:Y:S01]  /*13e0*/  LDG.E R18, desc[UR10][R14.64+0x20] ;  /* 0x0000200a0e127981 */ /* 0x000122000c1e1900 */
[----:B------:R-:W-:Y:S01]  /*13f0*/  FSETP.GEU.AND P1, PT, R19, R21, PT ;  /* 0x000000151300720b */ /* 0x000fe20003f2e000 */
[----:B------:R-:W-:Y:S03]  /*1400*/  BSSY.RECONVERGENT B2, `(.L_x_65) ;  /* 0x0000017000027945 */ /* 0x000fe60003800200 */
[----:B------:R-:W-:-:S02]  /*1410*/  SEL R7, R25, R7, !P1 ;  /* 0x0000000719077207 */ /* 0x000fc40004800000 */
[----:B------:R-:W-:Y:S02]  /*1420*/  FSEL R21, R19, R21, !P1 ;  /* 0x0000001513157208 */ /* 0x000fe40004800000 */
[----:B0-----:R-:W-:Y:S01]  /*1430*/  IADD3 R14, PT, PT, R26, 0x2, RZ ;  /* 0x000000021a0e7810 */ /* 0x001fe20007ffe0ff */
        /* <DEDUP_REMOVED lines=13> */
[----:B------:R-:W-:Y:S01]  /*1510*/  MOV R0, R19 ;  /* 0x0000001300007202 */ /* 0x000fe20000000f00 */
[----:B------:R-:W-:Y:S06]  /*1520*/  BRA `(.L_x_67) ;  /* 0x0000000000107947 */ /* 0x000fec0003800000 */
.L_x_66:
[----:B------:R-:W-:Y:S01]  /*1530*/  FMUL.FTZ R0, R23, R18 ;  /* 0x0000001217007220 */ /* 0x000fe20000410000 */
[----:B------:R-:W-:-:S03]  /*1540*/  FMUL.FTZ R17, R18, 0.5 ;  /* 0x3f00000012117820 */ /* 0x000fc60000410000 */
[----:B------:R-:W-:-:S04]  /*1550*/  FFMA R15, -R0, R0, R23 ;  /* 0x00000000000f7223 */ /* 0x000fc80000000117 */
[----:B------:R-:W-:-:S07]  /*1560*/  FFMA R0, R15, R17, R0 ;  /* 0x000000110f007223 */ /* 0x000fce0000000000 */
.L_x_67:
[----:B------:R-:W-:Y:S05]  /*1570*/  BSYNC.RECONVERGENT B2 ;  /* 0x0000000000027941 */ /* 0x000fea0003800200 */
.L_x_65:
[----:B------:R-:W0:Y:S01]  /*1580*/  LDC.64 R18, c[0x0][0x398] ;  /* 0x0000e600ff127b82 */ /* 0x000e220000000a00 */
[----:B------:R-:W-:-:S05]  /*1590*/  IADD3 R15, PT, PT, R24, 0x9, RZ ;  /* 0x00000009180f7810 */ /* 0x000fca0007ffe0ff */
[----:B0-----:R-:W-:-:S05]  /*15a0*/  IMAD.WIDE.U32 R18, R15, 0x4, R18 ;  /* 0x000000040f127825 */ /* 0x001fca00078e0012 */
[----:B------:R-:W2:Y:S04]  /*15b0*/  LDG.E R15, desc[UR10][R18.64+0x4] ;  /* 0x0000040a120f7981 */ /* 0x000ea8000c1e1900 */
[----:B------:R-:W3:Y:S04]  /*15c0*/  LDG.E R20, desc[UR10][R18.64] ;  /* 0x0000000a12147981 */ /* 0x000ee8000c1e1900 */
[----:B------:R-:W4:Y:S01]  /*15d0*/  LDG.E R22, desc[UR10][R18.64+0x8] ;  /* 0x0000080a12167981 */ /* 0x000f22000c1e1900 */
[----:B------:R-:W-:Y:S01]  /*15e0*/  FSETP.GEU.AND P1, PT, R0, R21, PT ;  /* 0x000000150000720b */ /* 0x000fe20003f2e000 */
[----:B------:R-:W-:Y:S03]  /*15f0*/  BSSY.RECONVERGENT B2, `(.L_x_68) ;  /* 0x0000016000027945 */ /* 0x000fe60003800200 */
[----:B------:R-:W-:-:S02]  /*1600*/  SEL R7, R14, R7, !P1 ;  /* 0x000000070e077207 */ /* 0x000fc40004800000 */
[----:B------:R-:W-:Y:S02]  /*1610*/  FSEL R21, R0, R21, !P1 ;  /* 0x0000001500157208 */ /* 0x000fe40004800000 */
[----:B------:R-:W-:Y:S01]  /*1620*/  IADD3 R14, PT, PT, R26, 0x3, RZ ;  /* 0x000000031a0e7810 */ /* 0x000fe20007ffe0ff */
        /* <DEDUP_REMOVED lines=10> */
[----:B------:R-:W-:Y:S01]  /*16d0*/  IMAD.MOV.U32 R0, RZ, RZ, R22 ;  /* 0x000000ffff007224 */ /* 0x000fe200078e0016 */
[----:B------:R-:W-:-:S07]  /*16e0*/  MOV R18, 0x1700 ;  /* 0x0000170000127802 */ /* 0x000fce0000000f00 */
[----:B------:R-:W-:Y:S05]  /*16f0*/  CALL.REL.NOINC `($__internal_1_$__cuda_sm20_sqrt_rn_f32_slowpath) ;  /* 0x0000000800c47944 */ /* 0x000fea0003c00000 */
[----:B------:R-:W-:Y:S05]  /*1700*/  BRA `(.L_x_70) ;  /* 0x0000000000107947 */ /* 0x000fea0003800000 */
.L_x_69:
[----:B------:R-:W-:Y:S01]  /*1710*/  FMUL.FTZ R19, R22, R17 ;  /* 0x0000001116137220 */ /* 0x000fe20000410000 */
[----:B------:R-:W-:-:S03]  /*1720*/  FMUL.FTZ R15, R17, 0.5 ;  /* 0x3f000000110f7820 */ /* 0x000fc60000410000 */
[----:B------:R-:W-:-:S04]  /*1730*/  FFMA R0, -R19, R19, R22 ;  /* 0x0000001313007223 */ /* 0x000fc80000000116 */
[----:B------:R-:W-:-:S07]  /*1740*/  FFMA R19, R0, R15, R19 ;  /* 0x0000000f00137223 */ /* 0x000fce0000000013 */
.L_x_70:
[----:B------:R-:W-:Y:S05]  /*1750*/  BSYNC.RECONVERGENT B2 ;  /* 0x0000000000027941 */ /* 0x000fea0003800200 */
.L_x_68:
[C---:B------:R-:W-:Y:S02]  /*1760*/  FSETP.GEU.AND P1, PT, R19.reuse, R21, PT ;  /* 0x000000151300720b */ /* 0x040fe40003f2e000 */
[----:B------:R-:W-:Y:S02]  /*1770*/  IADD3 R26, PT, PT, R26, 0x4, RZ ;  /* 0x000000041a1a7810 */ /* 0x000fe40007ffe0ff */
[----:B------:R-:W-:Y:S02]  /*1780*/  SEL R7, R14, R7, !P1 ;  /* 0x000000070e077207 */ /* 0x000fe40004800000 */
[----:B------:R-:W-:-:S07]  /*1790*/  FSEL R21, R19, R21, !P1 ;  /* 0x0000001513157208 */ /* 0x000fce0004800000 */
.L_x_58:
[----:B------:R-:W-:-:S13]  /*17a0*/  ISETP.NE.AND P1, PT, R9, RZ, PT ;  /* 0x000000ff0900720c */ /* 0x000fda0003f25270 */
[----:B------:R-:W-:Y:S05]  /*17b0*/  @!P1 BRA `(.L_x_57) ;  /* 0x00000004007c9947 */ /* 0x000fea0003800000 */
[----:B------:R-:W-:-:S13]  /*17c0*/  ISETP.NE.AND P1, PT, R9, 0x1, PT ;  /* 0x000000010900780c */ /* 0x000fda0003f25270 */
        /* <DEDUP_REMOVED lines=23> */
.L_x_73:
[----:B------:R-:W-:Y:S01]  /*1940*/  FMUL.FTZ R0, R15, R20 ;  /* 0x000000140f007220 */ /* 0x000fe20000410000 */
[----:B------:R-:W-:-:S03]  /*1950*/  FMUL.FTZ R17, R20, 0.5 ;  /* 0x3f00000014117820 */ /* 0x000fc60000410000 */
[----:B------:R-:W-:-:S04]  /*1960*/  FFMA R15, -R0, R0, R15 ;  /* 0x00000000000f7223 */ /* 0x000fc8000000010f */
[----:B------:R-:W-:-:S07]  /*1970*/  FFMA R0, R15, R17, R0 ;  /* 0x000000110f007223 */ /* 0x000fce0000000000 */
.L_x_74:
[----:B------:R-:W-:Y:S05]  /*1980*/  BSYNC.RECONVERGENT B2 ;  /* 0x0000000000027941 */ /* 0x000fea0003800200 */
.L_x_72:
[----:B------:R-:W0:Y:S01]  /*1990*/  LDC.64 R18, c[0x0][0x398] ;  /* 0x0000e600ff127b82 */ /* 0x000e220000000a00 */
[----:B------:R-:W-:-:S05]  /*19a0*/  IADD3 R15, PT, PT, R14, 0x3, RZ ;  /* 0x000000030e0f7810 */ /* 0x000fca0007ffe0ff */
[----:B0-----:R-:W-:-:S05]  /*19b0*/  IMAD.WIDE.U32 R18, R15, 0x4, R18 ;  /* 0x000000040f127825 */ /* 0x001fca00078e0012 */
        /* <DEDUP_REMOVED lines=15> */
[----:B------:R-:W-:Y:S02]  /*1ab0*/  ISETP.GT.U32.AND P2, PT, R14, 0x727fffff, PT ;  /* 0x727fffff0e00780c */ /* 0x000fe40003f44070 */
[----:B------:R-:W-:-:S11]  /*1ac0*/  IADD3 R14, PT, PT, R26, 0x1, RZ ;  /* 0x000000011a0e7810 */ /* 0x000fd60007ffe0ff */
[----:B01----:R-:W-:Y:S05]  /*1ad0*/  @!P2 BRA `(.L_x_76) ;  /* 0x000000000010a947 */ /* 0x003fea0003800000 */
[----:B------:R-:W-:Y:S02]  /*1ae0*/  MOV R0, R20 ;  /* 0x0000001400007202 */ /* 0x000fe40000000f00 */
[----:B------:R-:W-:-:S07]  /*1af0*/  MOV R18, 0x1b10 ;  /* 0x00001b1000127802 */ /* 0x000fce0000000f00 */
[----:B------:R-:W-:Y:S05]  /*1b00*/  CALL.REL.NOINC `($__internal_1_$__cuda_sm20_sqrt_rn_f32_slowpath) ;  /* 0x0000000400c07944 */ /* 0x000fea0003c00000 */
[----:B------:R-:W-:Y:S05]  /*1b10*/  BRA `(.L_x_77) ;  /* 0x0000000000107947 */ /* 0x000fea0003800000 */
.L_x_76:
[----:B------:R-:W-:Y:S01]  /*1b20*/  FMUL.FTZ R19, R20, R15 ;  /* 0x0000000f14137220 */ /* 0x000fe20000410000 */
[----:B------:R-:W-:-:S03]  /*1b30*/  FMUL.FTZ R15, R15, 0.5 ;  /* 0x3f0000000f0f7820 */ /* 0x000fc60000410000 */
[----:B------:R-:W-:-:S04]  /*1b40*/  FFMA R0, -R19, R19, R20 ;  /* 0x0000001313007223 */ /* 0x000fc80000000114 */
[----:B------:R-:W-:-:S07]  /*1b50*/  FFMA R19, R0, R15, R19 ;  /* 0x0000000f00137223 */ /* 0x000fce0000000013 */
.L_x_77:
[----:B------:R-:W-:Y:S05]  /*1b60*/  BSYNC.RECONVERGENT B2 ;  /* 0x0000000000027941 */ /* 0x000fea0003800200 */
.L_x_75:
[C---:B------:R-:W-:Y:S02]  /*1b70*/  FSETP.GEU.AND P1, PT, R19.reuse, R21, PT ;  /* 0x000000151300720b */ /* 0x040fe40003f2e000 */
[----:B------:R-:W-:Y:S02]  /*1b80*/  IADD3 R26, PT, PT, R26, 0x2, RZ ;  /* 0x000000021a1a7810 */ /* 0x000fe40007ffe0ff */
[----:B------:R-:W-:Y:S02]  /*1b90*/  SEL R7, R14, R7, !P1 ;  /* 0x000000070e077207 */ /* 0x000fe40004800000 */
[----:B------:R-:W-:-:S07]  /*1ba0*/  FSEL R21, R19, R21, !P1 ;  /* 0x0000001513157208 */ /* 0x000fce0004800000 */
.L_x_71:
[----:B------:R-:W0:Y:S02]  /*1bb0*/  LDCU UR4, c[0x0][0x388] ;  /* 0x00007100ff0477ac */ /* 0x000e240008000800 */
[----:B0-----:R-:W-:-:S09]  /*1bc0*/  ULOP3.LUT UP0, URZ, UR4, 0x1, URZ, 0xc0, !UPT ;  /* 0x0000000104ff7892 */ /* 0x001fd2000f80c0ff */
[----:B------:R-:W-:Y:S05]  /*1bd0*/  BRA.U !UP0, `(.L_x_57) ;  /* 0x0000000108747547 */ /* 0x000fea000b800000 */
        /* <DEDUP_REMOVED lines=21> */
.L_x_79:
[----:B------:R-:W-:Y:S01]  /*1d30*/  FMUL.FTZ R19, R18, R3 ;  /* 0x0000000312137220 */ /* 0x000fe20000410000 */
[----:B------:R-:W-:-:S03]  /*1d40*/  FMUL.FTZ R3, R3, 0.5 ;  /* 0x3f00000003037820 */ /* 0x000fc60000410000 */
[----:B------:R-:W-:-:S04]  /*1d50*/  FFMA R0, -R19, R19, R18 ;  /* 0x0000001313007223 */ /* 0x000fc80000000112 */
[----:B------:R-:W-:-:S07]  /*1d60*/  FFMA R19, R0, R3, R19 ;  /* 0x0000000300137223 */ /* 0x000fce0000000013 */
.L_x_80:
[----:B------:R-:W-:Y:S05]  /*1d70*/  BSYNC.RECONVERGENT B2 ;  /* 0x0000000000027941 */ /* 0x000fea0003800200 */
.L_x_78:
[----:B------:R-:W-:-:S04]  /*1d80*/  FSETP.GEU.AND P1, PT, R19, R21, PT ;  /* 0x000000151300720b */ /* 0x000fc80003f2e000 */
[----:B------:R-:W-:Y:S02]  /*1d90*/  SEL R7, R26, R7, !P1 ;  /* 0x000000071a077207 */ /* 0x000fe40004800000 */
[----:B------:R-:W-:-:S07]  /*1da0*/  FSEL R21, R19, R21, !P1 ;  /* 0x0000001513157208 */ /* 0x000fce0004800000 */
.L_x_57:
[----:B------:R-:W-:Y:S02]  /*1db0*/  ISETP.NE.AND P2, PT, R7, R12, PT ;  /* 0x0000000c0700720c */ /* 0x000fe40003f45270 */
[----:B------:R-:W-:-:S11]  /*1dc0*/  FSETP.GT.AND P1, PT, R21, R2, PT ;  /* 0x000000021500720b */ /* 0x000fd60003f24000 */
[----:B------:R-:W-:Y:S01]  /*1dd0*/  @!P2 FSEL R2, R21, R2, P1 ;  /* 0x000000021502a208 */ /* 0x000fe20000800000 */
[----:B------:R-:W-:Y:S06]  /*1de0*/  @!P0 BRA `(.L_x_81) ;  /* 0xffffffe000e08947 */ /* 0x000fec000383ffff */
[----:B------:R-:W-:Y:S05]  /*1df0*/  BSYNC.RECONVERGENT B0 ;  /* 0x0000000000007941 */ /* 0x000fea0003800200 */
.L_x_30:
[----:B------:R-:W-:Y:S05]  /*1e00*/  BRA `(.L_x_28) ;  /* 0x0000000000207947 */ /* 0x000fea0003800000 */
.L_x_29:
[----:B------:R-:W-:Y:S01]  /*1e10*/  HFMA2 R2, -RZ, RZ, 0, 0 ;  /* 0x00000000ff027431 */ /* 0x000fe200000001ff */
[----:B------:R-:W-:Y:S01]  /*1e20*/  ISETP.NE.AND P0, PT, R12, 0x64, PT ;  /* 0x000000640c00780c */ /* 0x000fe20003f05270 */
[----:B------:R-:W-:-:S12]  /*1e30*/  IMAD.MOV.U32 R0, RZ, RZ, R13 ;  /* 0x000000ffff007224 */ /* 0x000fd800078e000d */
.L_x_82:
[----:B------:R-:W-:Y:S02]  /*1e40*/  IADD3 R0, PT, PT, R11, R0, RZ ;  /* 0x000000000b007210 */ /* 0x000fe40007ffe0ff */
[----:B------:R-:W-:Y:S02]  /*1e50*/  FMNMX.NAN R3, R2, 1000, !PT ;  /* 0x447a000002037809 */ /* 0x000fe40007820000 */
[----:B------:R-:W-:Y:S02]  /*1e60*/  ISETP.GE.AND P1, PT, R0, UR6, PT ;  /* 0x0000000600007c0c */ /* 0x000fe4000bf26270 */
[----:B------:R-:W-:-:S11]  /*1e70*/  FSEL R2, R3, R2, !P0 ;  /* 0x0000000203027208 */ /* 0x000fd60004000000 */
[----:B------:R-:W-:Y:S05]  /*1e80*/  @!P1 BRA `(.L_x_82) ;  /* 0xfffffffc00ec9947 */ /* 0x000fea000383ffff */
.L_x_28:
[----:B------:R-:W-:Y:S05]  /*1e90*/  BSYNC.RECONVERGENT B1 ;  /* 0x0000000000017941 */ /* 0x000fea0003800200 */
.L_x_27:
[----:B------:R-:W0:Y:S01]  /*1ea0*/  S2UR UR5, SR_CgaCtaId ;  /* 0x00000000000579c3 */ /* 0x000e220000008800 */
[----:B------:R-:W-:Y:S01]  /*1eb0*/  UMOV UR4, 0x400 ;  /* 0x0000040000047882 */ /* 0x000fe20000000000 */
[----:B------:R-:W1:Y:S02]  /*1ec0*/  LDCU UR8, c[0x0][0x360] ;  /* 0x00006c00ff0877ac */ /* 0x000e640008000800 */
[----:B-1----:R-:W-:Y:S02]  /*1ed0*/  UISETP.GE.U32.AND UP0, UPT, UR8, 0x2, UPT ;  /* 0x000000020800788c */ /* 0x002fe4000bf06070 */
[----:B0-----:R-:W-:-:S06]  /*1ee0*/  ULEA UR5, UR5, UR4, 0x18 ;  /* 0x0000000405057291 */ /* 0x001fcc000f8ec0ff */
[----:B-----5:R-:W-:-:S05]  /*1ef0*/  LEA R3, R13, UR5, 0x2 ;  /* 0x000000050d037c11 */ /* 0x020fca000f8e10ff */
[----:B------:R0:W-:Y:S01]  /*1f00*/  STS [R3], R2 ;  /* 0x0000000203007388 */ /* 0x0001e20000000800 */
[----:B------:R-:W-:Y:S05]  /*1f10*/  BRA.U !UP0, `(.L_x_83) ;  /* 0x00000001085c7547 */ /* 0x000fea000b800000 */
[----:B------:R-:W-:Y:S01]  /*1f20*/  SHF.L.U32 R4, R13, 0x1, RZ ;  /* 0x000000010d047819 */ /* 0x000fe200000006ff */
[----:B------:R-:W-:Y:S01]  /*1f30*/  UMOV UR4, URZ ;  /* 0x000000ff00047c82 */ /* 0x000fe20008000000 */
[----:B------:R-:W-:Y:S02]  /*1f40*/  UMOV UR9, 0x2 ;  /* 0x0000000200097882 */ /* 0x000fe40000000000 */
[----:B------:R-:W-:-:S07]  /*1f50*/  IADD3 R5, PT, PT, R4, 0x1, RZ ;  /* 0x0000000104057810 */ /* 0x000fce0007ffe0ff */
.L_x_86:
[----:B------:R-:W-:Y:S01]  /*1f60*/  UMOV UR6, UR4 ;  /* 0x0000000400067c82 */ /* 0x000fe20008000000 */
[----:B------:R-:W-:Y:S01]  /*1f70*/  UIADD3 UR4, UPT, UPT, UR4, 0x1, URZ ;  /* 0x0000000104047890 */ /* 0x000fe2000fffe0ff */
[----:B------:R-:W-:Y:S03]  /*1f80*/  BAR.SYNC.DEFER_BLOCKING 0x0 ;  /* 0x0000000000007b1d */ /* 0x000fe60000010000 */
[----:B------:R-:W-:-:S03]  /*1f90*/  USHF.R.U32.HI UR7, URZ, UR4, UR8 ;  /* 0x00000004ff077299 */ /* 0x000fc60008011608 */
[----:B------:R-:W-:Y:S03]  /*1fa0*/  BSSY.RECONVERGENT B0, `(.L_x_84) ;  /* 0x000000b000007945 */ /* 0x000fe60003800200 */
[----:B------:R-:W-:-:S13]  /*1fb0*/  ISETP.GE.U32.AND P0, PT, R13, UR7, PT ;  /* 0x000000070d007c0c */ /* 0x000fda000bf06070 */
[----:B-1----:R-:W-:Y:S05]  /*1fc0*/  @P0 BRA `(.L_x_85) ;  /* 0x0000000000200947 */ /* 0x002fea0003800000 */
[----:B0-----:R-:W-:Y:S02]  /*1fd0*/  SHF.L.U32 R2, R5, UR6, RZ ;  /* 0x0000000605027c19 */ /* 0x001fe400080006ff */
[----:B------:R-:W-:Y:S02]  /*1fe0*/  SHF.L.U32 R0, R4, UR6, RZ ;  /* 0x0000000604007c19 */ /* 0x000fe400080006ff */
[----:B------:R-:W-:Y:S02]  /*1ff0*/  LEA R2, R2, UR5, 0x2 ;  /* 0x0000000502027c11 */ /* 0x000fe4000f8e10ff */
[----:B------:R-:W-:-:S04]  /*2000*/  LEA R3, R0, UR5, 0x2 ;  /* 0x0000000500037c11 */ /* 0x000fc8000f8e10ff */
[----:B------:R-:W-:Y:S04]  /*2010*/  LDS R2, [R2] ;  /* 0x0000000002027984 */ /* 0x000fe80000000800 */
[----:B------:R-:W0:Y:S02]  /*2020*/  LDS R0, [R3] ;  /* 0x0000000003007984 */ /* 0x000e240000000800 */
[----:B0-----:R-:W-:-:S13]  /*2030*/  FSETP.GEU.AND P0, PT, R0, R2, PT ;  /* 0x000000020000720b */ /* 0x001fda0003f0e000 */
[----:B------:R1:W-:Y:S02]  /*2040*/  @!P0 STS [R3], R2 ;  /* 0x0000000203008388 */ /* 0x0003e40000000800 */
.L_x_85:
[----:B------:R-:W-:Y:S05]  /*2050*/  BSYNC.RECONVERGENT B0 ;  /* 0x0000000000007941 */ /* 0x000fea0003800200 */
.L_x_84:
[----:B------:R-:W-:-:S04]  /*2060*/  USHF.L.U32 UR6, UR9, UR6, URZ ;  /* 0x0000000609067299 */ /* 0x000fc800080006ff */
[----:B------:R-:W-:-:S09]  /*2070*/  UISETP.GE.U32.AND UP0, UPT, UR6, UR8, UPT ;  /* 0x000000080600728c */ /* 0x000fd2000bf06070 */
[----:B------:R-:W-:Y:S05]  /*2080*/  BRA.U !UP0, `(.L_x_86) ;  /* 0xfffffffd08b47547 */ /* 0x000fea000b83ffff */
.L_x_83:
[----:B------:R-:W-:Y:S01]  /*2090*/  BAR.SYNC.DEFER_BLOCKING 0x0 ;  /* 0x0000000000007b1d */ /* 0x000fe20000010000 */
[----:B------:R-:W-:-:S13]  /*20a0*/  ISETP.NE.AND P0, PT, R13, RZ, PT ;  /* 0x000000ff0d00720c */ /* 0x000fda0003f05270 */
[----:B------:R-:W-:Y:S05]  /*20b0*/  @P0 EXIT ;  /* 0x000000000000094d */ /* 0x000fea0003800000 */
[----:B------:R-:W2:Y:S01]  /*20c0*/  S2UR UR5, SR_CgaCtaId ;  /* 0x00000000000579c3 */ /* 0x000ea20000008800 */
[----:B------:R-:W-:-:S07]  /*20d0*/  UMOV UR4, 0x400 ;  /* 0x0000040000047882 */ /* 0x000fce0000000000 */
[----:B------:R-:W3:Y:S01]  /*20e0*/  LDC.64 R4, c[0x0][0x3a0] ;  /* 0x0000e800ff047b82 */ /* 0x000ee20000000a00 */
[----:B--2---:R-:W-:-:S03]  /*20f0*/  ULEA UR4, UR5, UR4, 0x18 ;  /* 0x0000000405047291 */ /* 0x004fc6000f8ec0ff */
[----:B------:R-:W-:Y:S02]  /*2100*/  UMOV UR5, 0x3fc33333 ;  /* 0x3fc3333300057882 */ /* 0x000fe40000000000 */
[----:B------:R-:W-:Y:S02]  /*2110*/  UMOV UR6, UR5 ;  /* 0x0000000500067c82 */ /* 0x000fe40008000000 */
[----:B------:R-:W-:Y:S02]  /*2120*/  MOV R8, UR6 ;  /* 0x0000000600087c02 */ /* 0x000fe40008000f00 */
[----:B------:R-:W0:Y:S01]  /*2130*/  LDS R0, [UR4] ;  /* 0x00000004ff007984 */ /* 0x000e220008000800 */
[----:B------:R-:W-:Y:S01]  /*2140*/  UMOV UR4, 0x33333333 ;  /* 0x3333333300047882 */ /* 0x000fe20000000000 */
[----:B01----:R-:W0:Y:S02]  /*2150*/  F2F.F64.F32 R2, R0 ;  /* 0x0000000000027310 */ /* 0x003e240000201800 */
[----:B0-----:R-:W-:Y:S01]  /*2160*/  DSETP.MAX.AND P0, P1, R2, UR4, PT ;  /* 0x0000000402007e2a */ /* 0x001fe2000b90f000 */
[----:B------:R-:W-:-:S05]  /*2170*/  MOV R6, R3 ;  /* 0x0000000300067202 */ /* 0x000fca0000000f00 */
[----:B------:R-:W-:Y:S02]  /*2180*/  FSEL R7, R6, UR6, P0 ;  /* 0x0000000606077c08 */ /* 0x000fe40008000000 */
[----:B------:R-:W-:-:S06]  /*2190*/  SEL R2, R2, UR4, P0 ;  /* 0x0000000402027c07 */ /* 0x000fcc0008000000 */
[----:B------:R-:W-:-:S04]  /*21a0*/  @P1 LOP3.LUT R7, R8, 0x80000, RZ, 0xfc, !PT ;  /* 0x0008000008071812 */ /* 0x000fc800078efcff */
[----:B------:R-:W-:Y:S02]  /*21b0*/  MOV R3, R7 ;  /* 0x0000000700037202 */ /* 0x000fe40000000f00 */
[----:B------:R-:W-:-:S04]  /*21c0*/  IADD3 R7, PT, PT, R16, -0x1, RZ ;  /* 0xffffffff10077810 */ /* 0x000fc80007ffe0ff */
[----:B------:R-:W0:Y:S01]  /*21d0*/  F2F.F32.F64 R3, R2 ;  /* 0x0000000200037310 */ /* 0x000e220000301000 */
[----:B---3--:R-:W-:-:S05]  /*21e0*/  IMAD.WIDE.U32 R4, R7, 0x4, R4 ;  /* 0x0000000407047825 */ /* 0x008fca00078e0004 */
[----:B0-----:R-:W-:Y:S01]  /*21f0*/  STG.E desc[UR10][R4.64], R3 ;  /* 0x0000000304007986 */ /* 0x001fe2000c10190a */
[----:B------:R-:W-:Y:S05]  /*2200*/  EXIT ;  /* 0x000000000000794d */ /* 0x000fea0003800000 */
        .weak           $__internal_1_$__cuda_sm20_sqrt_rn_f32_slowpath
        .type           $__internal_1_$__cuda_sm20_sqrt_rn_f32_slowpath,@function
        .size           $__internal_1_$__cuda_sm20_sqrt_rn_f32_slowpath,(.L_x_163 - $__internal_1_$__cuda_sm20_sqrt_rn_f32_slowpath)
$__internal_1_$__cuda_sm20_sqrt_rn_f32_slowpath:
[----:B------:R-:W-:-:S13]  /*2210*/  LOP3.LUT P1, RZ, R0, 0x7fffffff, RZ, 0xc0, !PT ;  /* 0x7fffffff00ff7812 */ /* 0x000fda000782c0ff */
[----:B------:R-:W-:Y:S01]  /*2220*/  @!P1 MOV R19, R0 ;  /* 0x0000000000139202 */ /* 0x000fe20000000f00 */
[----:B------:R-:W-:Y:S06]  /*2230*/  @!P1 BRA `(.L_x_87) ;  /* 0x0000000000409947 */ /* 0x000fec0003800000 */
[----:B------:R-:W-:-:S13]  /*2240*/  FSETP.GEU.FTZ.AND P1, PT, R0, RZ, PT ;  /* 0x000000ff0000720b */ /* 0x000fda0003f3e000 */
        /* <DEDUP_REMOVED lines=9> */
[----:B------:R-:W-:-:S03]  /*22e0*/  @P1 FMUL.FTZ R20, R23, 0.5 ;  /* 0x3f00000017141820 */ /* 0x000fc60000410000 */
[----:B------:R-:W-:-:S04]  /*22f0*/  @P1 FADD.FTZ R19, -R17, -RZ ;  /* 0x800000ff11131221 */ /* 0x000fc80000010100 */
[----:B------:R-:W-:Y:S01]  /*2300*/  @P1 FFMA R28, R17, R19, R22 ;  /* 0x00000013111c1223 */ /* 0x000fe20000000016 */
[----:B------:R-:W-:-:S03]  /*2310*/  @!P1 MOV R19, R0 ;  /* 0x0000000000139202 */ /* 0x000fc60000000f00 */
[----:B------:R-:W-:-:S04]  /*2320*/  @P1 FFMA R20, R28, R20, R17 ;  /* 0x000000141c141223 */ /* 0x000fc80000000011 */
[----:B------:R-:W-:-:S07]  /*2330*/  @P1 FMUL.FTZ R19, R20, 2.3283064365386962891e-10 ;  /* 0x2f80000014131820 */ /* 0x000fce0000410000 */
.L_x_87:
[----:B------:R-:W-:Y:S01]  /*2340*/  HFMA2 R23, -RZ, RZ, 0, 0 ;  /* 0x00000000ff177431 */ /* 0x000fe200000001ff */
[----:B------:R-:W-:-:S04]  /*2350*/  MOV R22, R18 ;  /* 0x0000001200167202 */ /* 0x000fc80000000f00 */
[----:B------:R-:W-:Y:S05]  /*2360*/  RET.REL.NODEC R22 `(_Z12updateradiusiiiPKfPfS1_) ;  /* 0xffffffdc16247950 */ /* 0x000fea0003c3ffff */
.L_x_88:
        /* <DEDUP_REMOVED lines=9> */
.L_x_163:


//--------------------- .text._Z9rbskerneliiiPKfPfPiS1_ --------------------------
	.section	.text._Z9rbskerneliiiPKfPfPiS1_,"ax",@progbits
	.align	128
        .global         _Z9rbskerneliiiPKfPfPiS1_
        .type           _Z9rbskerneliiiPKfPfPiS1_,@function
        .size           _Z9rbskerneliiiPKfPfPiS1_,(.L_x_164 - _Z9rbskerneliiiPKfPfPiS1_)
        .other          _Z9rbskerneliiiPKfPfPiS1_,@"STO_CUDA_ENTRY STV_DEFAULT"
_Z9rbskerneliiiPKfPfPiS1_:
.text._Z9rbskerneliiiPKfPfPiS1_:
[----:B------:R-:W-:Y:S01]  /*0000*/  LDC R1, c[0x0][0x37c] ;  /* 0x0000df00ff017b82 */ /* 0x000fe20000000800 */
[----:B------:R-:W0:Y:S02]  /*0010*/  S2R R2, SR_CTAID.X ;  /* 0x0000000000027919 */ /* 0x000e240000002500 */
[----:B0-----:R-:W-:-:S13]  /*0020*/  ISETP.NE.AND P0, PT, R2, RZ, PT ;  /* 0x000000ff0200720c */ /* 0x001fda0003f05270 */
[----:B------:R-:W-:Y:S05]  /*0030*/  @!P0 EXIT ;  /* 0x000000000000894d */ /* 0x000fea0003800000 */
[----:B------:R-:W0:Y:S01]  /*0040*/  S2R R0, SR_TID.X ;  /* 0x0000000000007919 */ /* 0x000e220000002100 */
[----:B------:R-:W1:Y:S01]  /*0050*/  LDC R4, c[0x0][0x384] ;  /* 0x0000e100ff047b82 */ /* 0x000e620000000800 */
[----:B------:R-:W2:Y:S01]  /*0060*/  LDCU.64 UR12, c[0x0][0x358] ;  /* 0x00006b00ff0c77ac */ /* 0x000ea20008000a00 */
[----:B------:R-:W-:Y:S01]  /*0070*/  BSSY.RECONVERGENT B0, `(.L_x_89) ;  /* 0x00000ae000007945 */ /* 0x000fe20003800200 */
[----:B-1----:R-:W-:-:S04]  /*0080*/  ISETP.GE.AND P0, PT, R4, 0x1, PT ;  /* 0x000000010400780c */ /* 0x002fc80003f06270 */
[----:B0-----:R-:W-:-:S13]  /*0090*/  ISETP.NE.OR P0, PT, R0, RZ, !P0 ;  /* 0x000000ff0000720c */ /* 0x001fda0004705670 */
[----:B--2---:R-:W-:Y:S05]  /*00a0*/  @P0 BRA `(.L_x_90) ;  /* 0x0000000800a80947 */ /* 0x004fea0003800000 */
[----:B------:R-:W0:Y:S01]  /*00b0*/  S2UR UR5, SR_CgaCtaId ;  /* 0x00000000000579c3 */ /* 0x000e220000008800 */
[C---:B------:R-:W-:Y:S01]  /*00c0*/  ISETP.GE.U32.AND P1, PT, R4.reuse, 0x4, PT ;  /* 0x000000040400780c */ /* 0x040fe20003f26070 */
[----:B------:R-:W-:Y:S01]  /*00d0*/  UMOV UR4, 0x400 ;  /* 0x0000040000047882 */ /* 0x000fe20000000000 */
[----:B------:R-:W-:Y:S01]  /*00e0*/  LOP3.LUT R24, R4, 0x3, RZ, 0xc0, !PT ;  /* 0x0000000304187812 */ /* 0x000fe200078ec0ff */
[----:B------:R-:W-:Y:S02]  /*00f0*/  VIADD R12, R2, 0xffffffff ;  /* 0xffffffff020c7836 */ /* 0x000fe40000000000 */
[----:B------:R-:W-:Y:S01]  /*0100*/  IMAD.MOV.U32 R13, RZ, RZ, RZ ;  /* 0x000000ffff0d7224 */ /* 0x000fe200078e00ff */
[----:B------:R-:W-:Y:S01]  /*0110*/  ISETP.NE.AND P0, PT, R24, RZ, PT ;  /* 0x000000ff1800720c */ /* 0x000fe20003f05270 */
[----:B0-----:R-:W-:-:S09]  /*0120*/  ULEA UR4, UR5, UR4, 0x18 ;  /* 0x0000000405047291 */ /* 0x001fd2000f8ec0ff */
[----:B------:R-:W0:Y:S01]  /*0130*/  LDS R3, [UR4+0x9000] ;  /* 0x00900004ff037984 */ /* 0x000e220008000800 */
[----:B------:R-:W-:Y:S05]  /*0140*/  @!P1 BRA `(.L_x_91) ;  /* 0x0000000400649947 */ /* 0x000fea0003800000 */
[----:B------:R-:W1:Y:S01]  /*0150*/  LDCU.64 UR4, c[0x0][0x3a0] ;  /* 0x00007400ff0477ac */ /* 0x000e620008000a00 */
[----:B------:R-:W-:Y:S01]  /*0160*/  LOP3.LUT R13, R4, 0x7ffffffc, RZ, 0xc0, !PT ;  /* 0x7ffffffc040d7812 */ /* 0x000fe200078ec0ff */
[----:B------:R-:W-:-:S04]  /*0170*/  HFMA2 R15, -RZ, RZ, 0, 3.5762786865234375e-07 ;  /* 0x00000006ff0f7431 */ /* 0x000fc800000001ff */
[----:B------:R-:W-:Y:S01]  /*0180*/  IMAD.MOV R14, RZ, RZ, -R13 ;  /* 0x000000ffff0e7224 */ /* 0x000fe200078e0a0d */
[----:B-1----:R-:W-:-:S04]  /*0190*/  UIADD3 UR4, UP0, UPT, UR4, 0x8, URZ ;  /* 0x0000000804047890 */ /* 0x002fc8000ff1e0ff */
[----:B------:R-:W-:Y:S02]  /*01a0*/  UIADD3.X UR5, UPT, UPT, URZ, UR5, URZ, UP0, !UPT ;  /* 0x00000005ff057290 */ /* 0x000fe400087fe4ff */
[----:B------:R-:W-:-:S04]  /*01b0*/  IMAD.U32 R4, RZ, RZ, UR4 ;  /* 0x00000004ff047e24 */ /* 0x000fc8000f8e00ff */
[----:B------:R-:W-:-:S07]  /*01c0*/  MOV R5, UR5 ;  /* 0x0000000500057c02 */ /* 0x000fce0008000f00 */
.L_x_92:
[----:B------:R-:W2:Y:S04]  /*01d0*/  LDG.E R7, desc[UR12][R4.64+-0x8] ;  /* 0xfffff80c04077981 */ /* 0x000ea8000c1e1900 */
[----:B------:R-:W3:Y:S04]  /*01e0*/  LDG.E R9, desc[UR12][R4.64+-0x4] ;  /* 0xfffffc0c04097981 */ /* 0x000ee8000c1e1900 */
[----:B------:R-:W4:Y:S04]  /*01f0*/  LDG.E R19, desc[UR12][R4.64] ;  /* 0x0000000c04137981 */ /* 0x000f28000c1e1900 */
[----:B------:R-:W5:Y:S01]  /*0200*/  LDG.E R21, desc[UR12][R4.64+0x4] ;  /* 0x0000040c04157981 */ /* 0x000f62000c1e1900 */
[----:B--2---:R-:W-:-:S02]  /*0210*/  ISETP.NE.AND P1, PT, R12, R7, PT ;  /* 0x000000070c00720c */ /* 0x004fc40003f25270 */
[----:B---3--:R-:W-:-:S11]  /*0220*/  ISETP.NE.AND P2, PT, R12, R9, PT ;  /* 0x000000090c00720c */ /* 0x008fd60003f45270 */
[----:B-1----:R-:W1:Y:S01]  /*0230*/  @!P1 LDC.64 R22, c[0x0][0x390] ;  /* 0x0000e400ff169b82 */ /* 0x002e620000000a00 */
[----:B----4-:R-:W-:Y:S01]  /*0240*/  ISETP.NE.AND P3, PT, R12, R19, PT ;  /* 0x000000130c00720c */ /* 0x010fe20003f65270 */
[----:B------:R-:W-:-:S06]  /*0250*/  @!P1 VIADD R7, R15, 0xfffffffa ;  /* 0xfffffffa0f079836 */ /* 0x000fcc0000000000 */
[----:B------:R-:W2:Y:S01]  /*0260*/  @!P2 LDC.64 R10, c[0x0][0x390] ;  /* 0x0000e400ff0aab82 */ /* 0x000ea20000000a00 */
[----:B-----5:R-:W-:-:S07]  /*0270*/  ISETP.NE.AND P4, PT, R12, R21, PT ;  /* 0x000000150c00720c */ /* 0x020fce0003f85270 */
[----:B------:R-:W3:Y:S01]  /*0280*/  @!P3 LDC.64 R8, c[0x0][0x390] ;  /* 0x0000e400ff08bb82 */ /* 0x000ee20000000a00 */
[----:B-1----:R-:W-:-:S04]  /*0290*/  @!P1 IMAD.WIDE.U32 R22, R7, 0x4, R22 ;  /* 0x0000000407169825 */ /* 0x002fc800078e0016 */
[----:B------:R-:W-:Y:S01]  /*02a0*/  @!P2 VIADD R7, R15, 0xfffffffd ;  /* 0xfffffffd0f07a836 */ /* 0x000fe20000000000 */
[----:B------:R-:W4:Y:S03]  /*02b0*/  @!P1 LDG.E R16, desc[UR12][R22.64] ;  /* 0x0000000c16109981 */ /* 0x000f26000c1e1900 */
[----:B--2---:R-:W-:Y:S01]  /*02c0*/  @!P2 IMAD.WIDE.U32 R10, R7, 0x4, R10 ;  /* 0x00000004070aa825 */ /* 0x004fe200078e000a */
[----:B------:R-:W2:Y:S01]  /*02d0*/  @!P1 LDG.E R17, desc[UR12][R22.64+0x4] ;  /* 0x0000040c16119981 */ /* 0x000ea2000c1e1900 */
[----:B------:R-:W1:Y:S03]  /*02e0*/  @!P4 LDC.64 R6, c[0x0][0x390] ;  /* 0x0000e400ff06cb82 */ /* 0x000e660000000a00 */
[----:B------:R-:W5:Y:S01]  /*02f0*/  @!P1 LDG.E R18, desc[UR12][R22.64+0x8] ;  /* 0x0000080c16129981 */ /* 0x000f62000c1e1900 */
[C---:B------:R-:W-:Y:S01]  /*0300*/  @!P4 IADD3 R27, PT, PT, R15.reuse, 0x3, RZ ;  /* 0x000000030f1bc810 */ /* 0x040fe20007ffe0ff */
[----:B---3--:R-:W-:-:S02]  /*0310*/  @!P3 IMAD.WIDE.U32 R8, R15, 0x4, R8 ;  /* 0x000000040f08b825 */ /* 0x008fc400078e0008 */
[----:B------:R-:W3:Y:S04]  /*0320*/  @!P2 LDG.E R20, desc[UR12][R10.64] ;  /* 0x0000000c0a14a981 */ /* 0x000ee8000c1e1900 */
[----:B------:R-:W3:Y:S04]  /*0330*/  @!P2 LDG.E R19, desc[UR12][R10.64+0x4] ;  /* 0x0000040c0a13a981 */ /* 0x000ee8000c1e1900 */
[----:B------:R0:W3:Y:S04]  /*0340*/  @!P2 LDG.E R21, desc[UR12][R10.64+0x8] ;  /* 0x0000080c0a15a981 */ /* 0x0000e8000c1e1900 */
[----:B------:R-:W3:Y:S04]  /*0350*/  @!P3 LDG.E R22, desc[UR12][R8.64] ;  /* 0x0000000c0816b981 */ /* 0x000ee8000c1e1900 */
[----:B------:R-:W3:Y:S01]  /*0360*/  @!P3 LDG.E R23, desc[UR12][R8.64+0x4] ;  /* 0x0000040c0817b981 */ /* 0x000ee2000c1e1900 */
[----:B-1----:R-:W-:-:S03]  /*0370*/  @!P4 IMAD.WIDE.U32 R6, R27, 0x4, R6 ;  /* 0x000000041b06c825 */ /* 0x002fc600078e0006 */
[----:B------:R1:W3:Y:S04]  /*0380*/  @!P3 LDG.E R25, desc[UR12][R8.64+0x8] ;  /* 0x0000080c0819b981 */ /* 0x0002e8000c1e1900 */
[----:B------:R-:W3:Y:S04]  /*0390*/  @!P4 LDG.E R26, desc[UR12][R6.64] ;  /* 0x0000000c061ac981 */ /* 0x000ee8000c1e1900 */
[----:B------:R-:W3:Y:S04]  /*03a0*/  @!P4 LDG.E R27, desc[UR12][R6.64+0x4] ;  /* 0x0000040c061bc981 */ /* 0x000ee8000c1e1900 */
[----:B------:R1:W3:Y:S01]  /*03b0*/  @!P4 LDG.E R28, desc[UR12][R6.64+0x8] ;  /* 0x0000080c061cc981 */ /* 0x0002e2000c1e1900 */
[----:B0-----:R-:W-:Y:S01]  /*03c0*/  @!P1 MOV R10, 0x400 ;  /* 0x00000400000a9802 */ /* 0x001fe20000000f00 */
[----:B------:R-:W-:Y:S01]  /*03d0*/  VIADD R15, R15, 0xc ;  /* 0x0000000c0f0f7836 */ /* 0x000fe20000000000 */
[----:B------:R-:W-:Y:S01]  /*03e0*/  IADD3 R14, PT, PT, R14, 0x4, RZ ;  /* 0x000000040e0e7810 */ /* 0x000fe20007ffe0ff */
[----:B------:R-:W0:Y:S02]  /*03f0*/  @!P1 S2R R29, SR_CgaCtaId ;  /* 0x00000000001d9919 */ /* 0x000e240000008800 */
[----:B------:R-:W-:Y:S01]  /*0400*/  @!P1 VIADD R11, R10, 0x6000 ;  /* 0x000060000a0b9836 */ /* 0x000fe20000000000 */
[----:B-1----:R-:W1:Y:S01]  /*0410*/  @!P2 S2R R9, SR_CgaCtaId ;  /* 0x000000000009a919 */ /* 0x002e620000008800 */
[----:B------:R-:W-:Y:S01]  /*0420*/  @!P2 MOV R7, 0x400 ;  /* 0x000004000007a802 */ /* 0x000fe20000000f00 */
[----:B------:R-:W3:Y:S01]  /*0430*/  @!P3 S2R R8, SR_CgaCtaId ;  /* 0x000000000008b919 */ /* 0x000ee20000008800 */
[----:B------:R-:W3:Y:S01]  /*0440*/  @!P4 S2R R6, SR_CgaCtaId ;  /* 0x000000000006c919 */ /* 0x000ee20000008800 */
[----:B0-----:R-:W-:-:S02]  /*0450*/  @!P1 LEA R11, R29, R11, 0x18 ;  /* 0x0000000b1d0b9211 */ /* 0x001fc400078ec0ff */
[----:B------:R-:W-:Y:S01]  /*0460*/  @!P1 LEA R10, R29, R10, 0x18 ;  /* 0x0000000a1d0a9211 */ /* 0x000fe200078ec0ff */
[----:B------:R-:W-:Y:S02]  /*0470*/  @!P2 VIADD R29, R7, 0x6000 ;  /* 0x00006000071da836 */ /* 0x000fe40000000000 */
[C---:B------:R-:W-:Y:S01]  /*0480*/  @!P1 IMAD R11, R3.reuse, 0xc, R11 ;  /* 0x0000000c030b9824 */ /* 0x040fe200078e020b */
[----:B------:R-:W-:Y:S02]  /*0490*/  @!P1 IADD3 R3, PT, PT, R3, 0x1, RZ ;  /* 0x0000000103039810 */ /* 0x000fe40007ffe0ff */
[C---:B-1----:R-:W-:Y:S02]  /*04a0*/  @!P2 LEA R29, R9.reuse, R29, 0x18 ;  /* 0x0000001d091da211 */ /* 0x042fe400078ec0ff */
[----:B------:R-:W-:Y:S02]  /*04b0*/  @!P2 LEA R9, R9, R7, 0x18 ;  /* 0x000000070909a211 */ /* 0x000fe400078ec0ff */
[----:B------:R-:W-:Y:S01]  /*04c0*/  @!P4 MOV R7, 0x400 ;  /* 0x000004000007c802 */ /* 0x000fe20000000f00 */
[----:B----4-:R0:W-:Y:S04]  /*04d0*/  @!P1 STS [R11], R16 ;  /* 0x000000100b009388 */ /* 0x0101e80000000800 */
[----:B--2---:R-:W-:Y:S04]  /*04e0*/  @!P1 STS [R11+0x4], R17 ;  /* 0x000004110b009388 */ /* 0x004fe80000000800 */
[----:B-----5:R1:W-:Y:S01]  /*04f0*/  @!P1 STS [R11+0x8], R18 ;  /* 0x000008120b009388 */ /* 0x0203e20000000800 */
[----:B0-----:R-:W-:-:S03]  /*0500*/  @!P2 IMAD R16, R3, 0xc, R29 ;  /* 0x0000000c0310a824 */ /* 0x001fc600078e021d */
[----:B------:R0:W-:Y:S01]  /*0510*/  @!P1 STS [R10+0x9000], R3 ;  /* 0x009000030a009388 */ /* 0x0001e20000000800 */
[----:B------:R-:W-:-:S03]  /*0520*/  IADD3 R4, P1, PT, R4, 0x10, RZ ;  /* 0x0000001004047810 */ /* 0x000fc60007f3e0ff */
[----:B---3--:R-:W-:Y:S01]  /*0530*/  @!P2 STS [R16], R20 ;  /* 0x000000141000a388 */ /* 0x008fe20000000800 */
[----:B-1----:R-:W-:Y:S01]  /*0540*/  @!P3 MOV R11, 0x400 ;  /* 0x00000400000bb802 */ /* 0x002fe20000000f00 */
[----:B------:R-:W-:Y:S02]  /*0550*/  IMAD.X R5, RZ, RZ, R5, P1 ;  /* 0x000000ffff057224 */ /* 0x000fe400008e0605 */
[----:B------:R-:W-:Y:S01]  /*0560*/  @!P2 STS [R16+0x4], R19 ;  /* 0x000004131000a388 */ /* 0x000fe20000000800 */
[----:B0-----:R-:W-:Y:S02]  /*0570*/  @!P2 VIADD R3, R3, 0x1 ;  /* 0x000000010303a836 */ /* 0x001fe40000000000 */
[----:B------:R-:W-:Y:S01]  /*0580*/  @!P3 VIADD R17, R11, 0x6000 ;  /* 0x000060000b11b836 */ /* 0x000fe20000000000 */
[----:B------:R-:W-:Y:S04]  /*0590*/  @!P2 STS [R16+0x8], R21 ;  /* 0x000008151000a388 */ /* 0x000fe80000000800 */
[----:B------:R-:W-:Y:S01]  /*05a0*/  @!P3 LEA R18, R8, R17, 0x18 ;  /* 0x000000110812b211 */ /* 0x000fe200078ec0ff */
[----:B------:R0:W-:Y:S01]  /*05b0*/  @!P2 STS [R9+0x9000], R3 ;  /* 0x009000030900a388 */ /* 0x0001e20000000800 */
[----:B------:R-:W-:-:S02]  /*05c0*/  @!P4 IADD3 R17, PT, PT, R7, 0x6000, RZ ;  /* 0x000060000711c810 */ /* 0x000fc40007ffe0ff */
[----:B------:R-:W-:Y:S01]  /*05d0*/  @!P3 LEA R8, R8, R11, 0x18 ;  /* 0x0000000b0808b211 */ /* 0x000fe200078ec0ff */
[C---:B------:R-:W-:Y:S01]  /*05e0*/  @!P3 IMAD R18, R3.reuse, 0xc, R18 ;  /* 0x0000000c0312b824 */ /* 0x040fe200078e0212 */
[C---:B------:R-:W-:Y:S02]  /*05f0*/  @!P4 LEA R10, R6.reuse, R17, 0x18 ;  /* 0x00000011060ac211 */ /* 0x040fe400078ec0ff */
[----:B------:R-:W-:Y:S02]  /*0600*/  @!P4 LEA R6, R6, R7, 0x18 ;  /* 0x000000070606c211 */ /* 0x000fe400078ec0ff */
[----:B------:R-:W-:Y:S01]  /*0610*/  @!P3 STS [R18], R22 ;  /* 0x000000161200b388 */ /* 0x000fe20000000800 */
[----:B0-----:R-:W-:Y:S01]  /*0620*/  @!P3 VIADD R3, R3, 0x1 ;  /* 0x000000010303b836 */ /* 0x001fe20000000000 */
[----:B------:R-:W-:Y:S02]  /*0630*/  ISETP.NE.AND P2, PT, R14, RZ, PT ;  /* 0x000000ff0e00720c */ /* 0x000fe40003f45270 */
[----:B------:R-:W-:Y:S01]  /*0640*/  @!P3 STS [R18+0x4], R23 ;  /* 0x000004171200b388 */ /* 0x000fe20000000800 */
[----:B------:R-:W-:-:S03]  /*0650*/  @!P4 IMAD R11, R3, 0xc, R10 ;  /* 0x0000000c030bc824 */ /* 0x000fc600078e020a */
[----:B------:R-:W-:Y:S04]  /*0660*/  @!P3 STS [R18+0x8], R25 ;  /* 0x000008191200b388 */ /* 0x000fe80000000800 */
[----:B------:R0:W-:Y:S04]  /*0670*/  @!P3 STS [R8+0x9000], R3 ;  /* 0x009000030800b388 */ /* 0x0001e80000000800 */
[----:B------:R1:W-:Y:S04]  /*0680*/  @!P4 STS [R11], R26 ;  /* 0x0000001a0b00c388 */ /* 0x0003e80000000800 */
[----:B------:R1:W-:Y:S01]  /*0690*/  @!P4 STS [R11+0x4], R27 ;  /* 0x0000041b0b00c388 */ /* 0x0003e20000000800 */
[----:B0-----:R-:W-:-:S03]  /*06a0*/  @!P4 VIADD R3, R3, 0x1 ;  /* 0x000000010303c836 */ /* 0x001fc60000000000 */
[----:B------:R1:W-:Y:S04]  /*06b0*/  @!P4 STS [R11+0x8], R28 ;  /* 0x0000081c0b00c388 */ /* 0x0003e80000000800 */
[----:B------:R1:W-:Y:S01]  /*06c0*/  @!P4 STS [R6+0x9000], R3 ;  /* 0x009000030600c388 */ /* 0x0003e20000000800 */
[----:B------:R-:W-:Y:S05]  /*06d0*/  @P2 BRA `(.L_x_92) ;  /* 0xfffffff800bc2947 */ /* 0x000fea000383ffff */
.L_x_91:
[----:B------:R-:W-:Y:S05]  /*06e0*/  @!P0 BRA `(.L_x_90) ;  /* 0x0000000400188947 */ /* 0x000fea0003800000 */
[----:B------:R-:W2:Y:S01]  /*06f0*/  LDCU UR4, c[0x0][0x384] ;  /* 0x00007080ff0477ac */ /* 0x000ea20008000800 */
[----:B------:R-:W-:Y:S01]  /*0700*/  ISETP.NE.AND P0, PT, R24, 0x1, PT ;  /* 0x000000011800780c */ /* 0x000fe20003f05270 */
[----:B--2---:R-:W-:-:S04]  /*0710*/  ULOP3.LUT UR4, UR4, 0x1, URZ, 0xc0, !UPT ;  /* 0x0000000104047892 */ /* 0x004fc8000f8ec0ff */
[----:B------:R-:W-:-:S08]  /*0720*/  UISETP.NE.U32.AND UP0, UPT, UR4, 0x1, UPT ;  /* 0x000000010400788c */ /* 0x000fd0000bf05070 */
[----:B------:R-:W-:Y:S05]  /*0730*/  @!P0 BRA `(.L_x_93) ;  /* 0x0000000000a88947 */ /* 0x000fea0003800000 */
[----:B------:R-:W1:Y:S02]  /*0740*/  LDC.64 R4, c[0x0][0x3a0] ;  /* 0x0000e800ff047b82 */ /* 0x000e640000000a00 */
[----:B-1----:R-:W-:-:S05]  /*0750*/  IMAD.WIDE.U32 R6, R13, 0x4, R4 ;  /* 0x000000040d067825 */ /* 0x002fca00078e0004 */
[----:B------:R-:W2:Y:S04]  /*0760*/  LDG.E R5, desc[UR12][R6.64] ;  /* 0x0000000c06057981 */ /* 0x000ea8000c1e1900 */
[----:B------:R-:W3:Y:S01]  /*0770*/  LDG.E R9, desc[UR12][R6.64+0x4] ;  /* 0x0000040c06097981 */ /* 0x000ee2000c1e1900 */
[C---:B--2---:R-:W-:Y:S02]  /*0780*/  ISETP.NE.AND P0, PT, R12.reuse, R5, PT ;  /* 0x000000050c00720c */ /* 0x044fe40003f05270 */
[----:B---3--:R-:W-:-:S11]  /*0790*/  ISETP.NE.AND P1, PT, R12, R9, PT ;  /* 0x000000090c00720c */ /* 0x008fd60003f25270 */
[----:B------:R-:W1:Y:S01]  /*07a0*/  @!P0 LDC.64 R4, c[0x0][0x390] ;  /* 0x0000e400ff048b82 */ /* 0x000e620000000a00 */
[----:B------:R-:W-:Y:S01]  /*07b0*/  @!P0 IMAD R11, R13, 0x3, RZ ;  /* 0x000000030d0b8824 */ /* 0x000fe200078e02ff */
[----:B------:R-:W-:-:S06]  /*07c0*/  @!P1 MOV R10, 0x3 ;  /* 0x00000003000a9802 */ /* 0x000fcc0000000f00 */
[----:B------:R-:W2:Y:S01]  /*07d0*/  @!P1 LDC.64 R8, c[0x0][0x390] ;  /* 0x0000e400ff089b82 */ /* 0x000ea20000000a00 */
[----:B------:R-:W-:Y:S02]  /*07e0*/  @!P1 IMAD R15, R13, R10, 0x3 ;  /* 0x000000030d0f9424 */ /* 0x000fe400078e020a */
[----:B-1----:R-:W-:-:S05]  /*07f0*/  @!P0 IMAD.WIDE.U32 R4, R11, 0x4, R4 ;  /* 0x000000040b048825 */ /* 0x002fca00078e0004 */
[----:B------:R-:W3:Y:S01]  /*0800*/  @!P0 LDG.E R10, desc[UR12][R4.64] ;  /* 0x0000000c040a8981 */ /* 0x000ee2000c1e1900 */
[----:B--2---:R-:W-:-:S03]  /*0810*/  @!P1 IMAD.WIDE.U32 R6, R15, 0x4, R8 ;  /* 0x000000040f069825 */ /* 0x004fc600078e0008 */
[----:B------:R-:W2:Y:S04]  /*0820*/  @!P0 LDG.E R11, desc[UR12][R4.64+0x4] ;  /* 0x0000040c040b8981 */ /* 0x000ea8000c1e1900 */
[----:B------:R0:W4:Y:S04]  /*0830*/  @!P0 LDG.E R8, desc[UR12][R4.64+0x8] ;  /* 0x0000080c04088981 */ /* 0x000128000c1e1900 */
[----:B------:R-:W5:Y:S04]  /*0840*/  @!P1 LDG.E R9, desc[UR12][R6.64] ;  /* 0x0000000c06099981 */ /* 0x000f68000c1e1900 */
[----:B------:R-:W5:Y:S04]  /*0850*/  @!P1 LDG.E R14, desc[UR12][R6.64+0x4] ;  /* 0x0000040c060e9981 */ /* 0x000f68000c1e1900 */
[----:B------:R-:W5:Y:S01]  /*0860*/  @!P1 LDG.E R15, desc[UR12][R6.64+0x8] ;  /* 0x0000080c060f9981 */ /* 0x000f62000c1e1900 */
[----:B------:R-:W-:Y:S01]  /*0870*/  @!P0 MOV R16, 0x400 ;  /* 0x0000040000108802 */ /* 0x000fe20000000f00 */
[----:B------:R-:W-:Y:S01]  /*0880*/  VIADD R13, R13, 0x2 ;  /* 0x000000020d0d7836 */ /* 0x000fe20000000000 */
[----:B------:R-:W-:Y:S01]  /*0890*/  @!P1 MOV R19, 0x400 ;  /* 0x0000040000139802 */ /* 0x000fe20000000f00 */
[----:B------:R-:W1:Y:S02]  /*08a0*/  @!P0 S2R R18, SR_CgaCtaId ;  /* 0x0000000000128919 */ /* 0x000e640000008800 */
[----:B------:R-:W-:Y:S01]  /*08b0*/  @!P0 VIADD R17, R16, 0x6000 ;  /* 0x0000600010118836 */ /* 0x000fe20000000000 */
[----:B------:R-:W0:Y:S04]  /*08c0*/  @!P1 S2R R22, SR_CgaCtaId ;  /* 0x0000000000169919 */ /* 0x000e280000008800 */
[----:B-1----:R-:W-:-:S02]  /*08d0*/  @!P0 LEA R20, R18, R17, 0x18 ;  /* 0x0000001112148211 */ /* 0x002fc400078ec0ff */
[----:B------:R-:W-:Y:S02]  /*08e0*/  @!P1 IADD3 R17, PT, PT, R19, 0x6000, RZ ;  /* 0x0000600013119810 */ /* 0x000fe40007ffe0ff */
[----:B------:R-:W-:Y:S01]  /*08f0*/  @!P0 LEA R16, R18, R16, 0x18 ;  /* 0x0000001012108211 */ /* 0x000fe200078ec0ff */
[C---:B0-----:R-:W-:Y:S01]  /*0900*/  @!P0 IMAD R5, R3.reuse, 0xc, R20 ;  /* 0x0000000c03058824 */ /* 0x041fe200078e0214 */
[C---:B------:R-:W-:Y:S01]  /*0910*/  @!P1 LEA R4, R22.reuse, R17, 0x18 ;  /* 0x0000001116049211 */ /* 0x040fe200078ec0ff */
[----:B------:R-:W-:Y:S01]  /*0920*/  @!P0 VIADD R3, R3, 0x1 ;  /* 0x0000000103038836 */ /* 0x000fe20000000000 */
[----:B------:R-:W-:-:S03]  /*0930*/  @!P1 LEA R22, R22, R19, 0x18 ;  /* 0x0000001316169211 */ /* 0x000fc600078ec0ff */
[C---:B------:R-:W-:Y:S01]  /*0940*/  @!P1 IMAD R4, R3.reuse, 0xc, R4 ;  /* 0x0000000c03049824 */ /* 0x040fe200078e0204 */
[----:B---3--:R-:W-:Y:S04]  /*0950*/  @!P0 STS [R5], R10 ;  /* 0x0000000a05008388 */ /* 0x008fe80000000800 */
[----:B--2---:R-:W-:Y:S04]  /*0960*/  @!P0 STS [R5+0x4], R11 ;  /* 0x0000040b05008388 */ /* 0x004fe80000000800 */
[----:B----4-:R-:W-:Y:S04]  /*0970*/  @!P0 STS [R5+0x8], R8 ;  /* 0x0000080805008388 */ /* 0x010fe80000000800 */
[----:B------:R0:W-:Y:S04]  /*0980*/  @!P0 STS [R16+0x9000], R3 ;  /* 0x0090000310008388 */ /* 0x0001e80000000800 */
[----:B-----5:R2:W-:Y:S04]  /*0990*/  @!P1 STS [R4], R9 ;  /* 0x0000000904009388 */ /* 0x0205e80000000800 */
[----:B------:R2:W-:Y:S01]  /*09a0*/  @!P1 STS [R4+0x4], R14 ;  /* 0x0000040e04009388 */ /* 0x0005e20000000800 */
[----:B0-----:R-:W-:-:S03]  /*09b0*/  @!P1 IADD3 R3, PT, PT, R3, 0x1, RZ ;  /* 0x0000000103039810 */ /* 0x001fc60007ffe0ff */
[----:B------:R2:W-:Y:S04]  /*09c0*/  @!P1 STS [R4+0x8], R15 ;  /* 0x0000080f04009388 */ /* 0x0005e80000000800 */
[----:B------:R2:W-:Y:S02]  /*09d0*/  @!P1 STS [R22+0x9000], R3 ;  /* 0x0090000316009388 */ /* 0x0005e40000000800 */
.L_x_93:
[----:B------:R-:W-:Y:S05]  /*09e0*/  BRA.U UP0, `(.L_x_90) ;  /* 0x0000000100587547 */ /* 0x000fea000b800000 */
[----:B--2---:R-:W2:Y:S02]  /*09f0*/  LDC.64 R4, c[0x0][0x3a0] ;  /* 0x0000e800ff047b82 */ /* 0x004ea40000000a00 */
[----:B--2---:R-:W-:-:S06]  /*0a00*/  IMAD.WIDE.U32 R4, R13, 0x4, R4 ;  /* 0x000000040d047825 */ /* 0x004fcc00078e0004 */
[----:B------:R-:W2:Y:S02]  /*0a10*/  LDG.E R5, desc[UR12][R4.64] ;  /* 0x0000000c04057981 */ /* 0x000ea4000c1e1900 */
[----:B--2---:R-:W-:-:S13]  /*0a20*/  ISETP.NE.AND P0, PT, R12, R5, PT ;  /* 0x000000050c00720c */ /* 0x004fda0003f05270 */
[----:B------:R-:W-:Y:S05]  /*0a30*/  @P0 BRA `(.L_x_90) ;  /* 0x0000000000440947 */ /* 0x000fea0003800000 */
[----:B------:R-:W2:Y:S01]  /*0a40*/  LDC.64 R4, c[0x0][0x390] ;  /* 0x0000e400ff047b82 */ /* 0x000ea20000000a00 */
[----:B------:R-:W-:-:S04]  /*0a50*/  IMAD R13, R13, 0x3, RZ ;  /* 0x000000030d0d7824 */ /* 0x000fc800078e02ff */
[----:B--2---:R-:W-:-:S05]  /*0a60*/  IMAD.WIDE.U32 R4, R13, 0x4, R4 ;  /* 0x000000040d047825 */ /* 0x004fca00078e0004 */
[----:B-1----:R-:W2:Y:S04]  /*0a70*/  LDG.E R6, desc[UR12][R4.64] ;  /* 0x0000000c04067981 */ /* 0x002ea8000c1e1900 */
[----:B------:R-:W3:Y:S04]  /*0a80*/  LDG.E R8, desc[UR12][R4.64+0x4] ;  /* 0x0000040c04087981 */ /* 0x000ee8000c1e1900 */
[----:B------:R-:W4:Y:S01]  /*0a90*/  LDG.E R10, desc[UR12][R4.64+0x8] ;  /* 0x0000080c040a7981 */ /* 0x000f22000c1e1900 */
[----:B------:R-:W-:Y:S01]  /*0aa0*/  MOV R9, 0x400 ;  /* 0x0000040000097802 */ /* 0x000fe20000000f00 */
[----:B------:R-:W1:Y:S03]  /*0ab0*/  S2R R12, SR_CgaCtaId ;  /* 0x00000000000c7919 */ /* 0x000e660000008800 */
[----:B------:R-:W-:-:S04]  /*0ac0*/  IADD3 R7, PT, PT, R9, 0x6000, RZ ;  /* 0x0000600009077810 */ /* 0x000fc80007ffe0ff */
[C---:B-1----:R-:W-:Y:S02]  /*0ad0*/  LEA R14, R12.reuse, R7, 0x18 ;  /* 0x000000070c0e7211 */ /* 0x042fe400078ec0ff */
[----:B------:R-:W-:-:S03]  /*0ae0*/  LEA R12, R12, R9, 0x18 ;  /* 0x000000090c0c7211 */ /* 0x000fc600078ec0ff */
[C---:B0-----:R-:W-:Y:S02]  /*0af0*/  IMAD R7, R3.reuse, 0xc, R14 ;  /* 0x0000000c03077824 */ /* 0x041fe400078e020e */
[----:B------:R-:W-:-:S03]  /*0b00*/  VIADD R3, R3, 0x1 ;  /* 0x0000000103037836 */ /* 0x000fc60000000000 */
[----:B--2---:R0:W-:Y:S04]  /*0b10*/  STS [R7], R6 ;  /* 0x0000000607007388 */ /* 0x0041e80000000800 */
[----:B---3--:R0:W-:Y:S04]  /*0b20*/  STS [R7+0x4], R8 ;  /* 0x0000040807007388 */ /* 0x0081e80000000800 */
[----:B----4-:R0:W-:Y:S04]  /*0b30*/  STS [R7+0x8], R10 ;  /* 0x0000080a07007388 */ /* 0x0101e80000000800 */
[----:B------:R0:W-:Y:S02]  /*0b40*/  STS [R12+0x9000], R3 ;  /* 0x009000030c007388 */ /* 0x0001e40000000800 */
.L_x_90:
[----:B------:R-:W-:Y:S05]  /*0b50*/  BSYNC.RECONVERGENT B0 ;  /* 0x0000000000007941 */ /* 0x000fea0003800200 */
.L_x_89:
[----:B012---:R-:W0:Y:S01]  /*0b60*/  S2R R3, SR_CgaCtaId ;  /* 0x0000000000037919 */ /* 0x007e220000008800 */
[----:B------:R-:W-:Y:S01]  /*0b70*/  MOV R16, 0x400 ;  /* 0x0000040000107802 */ /* 0x000fe20000000f00 */
[----:B------:R-:W-:Y:S01]  /*0b80*/  BSSY.RECONVERGENT B0, `(.L_x_94) ;  /* 0x0000030000007945 */ /* 0x000fe20003800200 */
[----:B------:R-:W-:Y:S02]  /*0b90*/  BAR.SYNC.DEFER_BLOCKING 0x0 ;  /* 0x0000000000007b1d */ /* 0x000fe40000010000 */
[----:B0-----:R-:W-:-:S05]  /*0ba0*/  LEA R7, R3, R16, 0x18 ;  /* 0x0000001003077211 */ /* 0x001fca00078ec0ff */
[----:B------:R-:W0:Y:S02]  /*0bb0*/  LDS R5, [R7+0x9000] ;  /* 0x0090000007057984 */ /* 0x000e240000000800 */
[----:B0-----:R-:W-:-:S13]  /*0bc0*/  ISETP.GE.U32.AND P0, PT, R0, R5, PT ;  /* 0x000000050000720c */ /* 0x001fda0003f06070 */
[----:B------:R-:W-:Y:S05]  /*0bd0*/  @P0 BRA `(.L_x_95) ;  /* 0x0000000000740947 */ /* 0x000fea0003800000 */
[----:B------:R-:W-:Y:S01]  /*0be0*/  IADD3 R4, PT, PT, R16, 0x6000, RZ ;  /* 0x0000600010047810 */ /* 0x000fe20007ffe0ff */
[----:B------:R-:W-:Y:S01]  /*0bf0*/  IMAD R6, R0, 0x4, R7 ;  /* 0x0000000400067824 */ /* 0x000fe200078e0207 */
[C---:B------:R-:W-:Y:S01]  /*0c00*/  IADD3 R8, PT, PT, R16.reuse, 0x1000, RZ ;  /* 0x0000100010087810 */ /* 0x040fe20007ffe0ff */
[C---:B------:R-:W-:Y:S01]  /*0c10*/  VIADD R12, R16.reuse, 0x3000 ;  /* 0x00003000100c7836 */ /* 0x040fe20000000000 */
[C---:B------:R-:W-:Y:S02]  /*0c20*/  LEA R5, R3.reuse, R4, 0x18 ;  /* 0x0000000403057211 */ /* 0x040fe400078ec0ff */
[C---:B------:R-:W-:Y:S02]  /*0c30*/  LEA R9, R3.reuse, R8, 0x18 ;  /* 0x0000000803097211 */ /* 0x040fe400078ec0ff */
[----:B------:R-:W-:Y:S01]  /*0c40*/  IADD3 R10, PT, PT, R16, 0x2000, RZ ;  /* 0x00002000100a7810 */ /* 0x000fe20007ffe0ff */
[----:B------:R-:W-:Y:S01]  /*0c50*/  IMAD R4, R0, 0xc, R5 ;  /* 0x0000000c00047824 */ /* 0x000fe200078e0205 */
[----:B------:R-:W-:Y:S01]  /*0c60*/  IADD3 R14, PT, PT, R16, 0x4000, RZ ;  /* 0x00004000100e7810 */ /* 0x000fe20007ffe0ff */
[----:B------:R-:W-:Y:S01]  /*0c70*/  IMAD R8, R0, 0x4, R9 ;  /* 0x0000000400087824 */ /* 0x000fe200078e0209 */
[C---:B------:R-:W-:Y:S01]  /*0c80*/  LEA R11, R3.reuse, R12, 0x18 ;  /* 0x0000000c030b7211 */ /* 0x040fe200078ec0ff */
[----:B------:R-:W-:Y:S01]  /*0c90*/  VIADD R16, R16, 0x5000 ;  /* 0x0000500010107836 */ /* 0x000fe20000000000 */
[----:B------:R-:W0:Y:S01]  /*0ca0*/  LDS R5, [R4] ;  /* 0x0000000004057984 */ /* 0x000e220000000800 */
[----:B------:R-:W-:-:S02]  /*0cb0*/  LEA R13, R3, R14, 0x18 ;  /* 0x0000000e030d7211 */ /* 0x000fc400078ec0ff */
[C---:B------:R-:W-:Y:S02]  /*0cc0*/  IMAD R11, R0.reuse, 0x4, R11 ;  /* 0x00000004000b7824 */ /* 0x040fe400078e020b */
[----:B------:R-:W-:Y:S01]  /*0cd0*/  LEA R13, R0, R13, 0x2 ;  /* 0x0000000d000d7211 */ /* 0x000fe200078e10ff */
[----:B0-----:R0:W-:Y:S04]  /*0ce0*/  STS [R6], R5 ;  /* 0x0000000506007388 */ /* 0x0011e80000000800 */
[----:B------:R-:W1:Y:S01]  /*0cf0*/  LDS R7, [R4+0x4] ;  /* 0x0000040004077984 */ /* 0x000e620000000800 */
[C---:B0-----:R-:W-:Y:S02]  /*0d00*/  LEA R5, R3.reuse, R10, 0x18 ;  /* 0x0000000a03057211 */ /* 0x041fe400078ec0ff */
[----:B------:R-:W-:-:S02]  /*0d10*/  LEA R3, R3, R16, 0x18 ;  /* 0x0000001003037211 */ /* 0x000fc400078ec0ff */
[----:B------:R-:W-:-:S03]  /*0d20*/  LEA R6, R0, R5, 0x2 ;  /* 0x0000000500067211 */ /* 0x000fc600078e10ff */
[----:B------:R-:W-:Y:S01]  /*0d30*/  IMAD R3, R0, 0x4, R3 ;  /* 0x0000000400037824 */ /* 0x000fe200078e0203 */
[----:B-1----:R-:W-:Y:S04]  /*0d40*/  STS [R8], R7 ;  /* 0x0000000708007388 */ /* 0x002fe80000000800 */
[----:B------:R-:W0:Y:S04]  /*0d50*/  LDS R9, [R4+0x8] ;  /* 0x0000080004097984 */ /* 0x000e280000000800 */
[----:B0-----:R1:W-:Y:S04]  /*0d60*/  STS [R6], R9 ;  /* 0x0000000906007388 */ /* 0x0013e80000000800 */
[----:B------:R1:W-:Y:S04]  /*0d70*/  STS [R11], R0 ;  /* 0x000000000b007388 */ /* 0x0003e80000000800 */
[----:B------:R1:W-:Y:S04]  /*0d80*/  STS [R13], R0 ;  /* 0x000000000d007388 */ /* 0x0003e80000000800 */
[----:B------:R1:W-:Y:S01]  /*0d90*/  STS [R3], R0 ;  /* 0x0000000003007388 */ /* 0x0003e20000000800 */
[----:B------:R-:W-:Y:S05]  /*0da0*/  BRA `(.L_x_96) ;  /* 0x0000000000347947 */ /* 0x000fea0003800000 */
.L_x_95:
[----:B------:R-:W0:Y:S01]  /*0db0*/  LDS R4, [R7+0x6000] ;  /* 0x0060000007047984 */ /* 0x000e220000000800 */
[----:B------:R-:W-:Y:S01]  /*0dc0*/  LEA R9, R0, R7, 0x2 ;  /* 0x0000000700097211 */ /* 0x000fe200078e10ff */
[C---:B------:R-:W-:Y:S02]  /*0dd0*/  VIADD R6, R16.reuse, 0x1000 ;  /* 0x0000100010067836 */ /* 0x040fe40000000000 */
[----:B------:R-:W-:-:S03]  /*0de0*/  VIADD R16, R16, 0x2000 ;  /* 0x0000200010107836 */ /* 0x000fc60000000000 */
[C---:B------:R-:W-:Y:S02]  /*0df0*/  LEA R11, R3.reuse, R6, 0x18 ;  /* 0x00000006030b7211 */ /* 0x040fe400078ec0ff */
[----:B------:R-:W-:Y:S02]  /*0e00*/  LEA R3, R3, R16, 0x18 ;  /* 0x0000001003037211 */ /* 0x000fe400078ec0ff */
[C---:B------:R-:W-:Y:S02]  /*0e10*/  LEA R8, R0.reuse, R11, 0x2 ;  /* 0x0000000b00087211 */ /* 0x040fe400078e10ff */
[----:B------:R-:W-:Y:S01]  /*0e20*/  LEA R3, R0, R3, 0x2 ;  /* 0x0000000300037211 */ /* 0x000fe200078e10ff */
[----:B0-----:R-:W-:Y:S04]  /*0e30*/  STS [R9], R4 ;  /* 0x0000000409007388 */ /* 0x001fe80000000800 */
[----:B------:R-:W0:Y:S04]  /*0e40*/  LDS R5, [R7+0x6004] ;  /* 0x0060040007057984 */ /* 0x000e280000000800 */
[----:B0-----:R-:W-:Y:S04]  /*0e50*/  STS [R8], R5 ;  /* 0x0000000508007388 */ /* 0x001fe80000000800 */
[----:B------:R-:W0:Y:S04]  /*0e60*/  LDS R6, [R7+0x6008] ;  /* 0x0060080007067984 */ /* 0x000e280000000800 */
[----:B0-----:R0:W-:Y:S02]  /*0e70*/  STS [R3], R6 ;  /* 0x0000000603007388 */ /* 0x0011e40000000800 */
.L_x_96:
[----:B------:R-:W-:Y:S05]  /*0e80*/  BSYNC.RECONVERGENT B0 ;  /* 0x0000000000007941 */ /* 0x000fea0003800200 */
.L_x_94:
[----:B------:R-:W2:Y:S01]  /*0e90*/  LDCU UR10, c[0x0][0x360] ;  /* 0x00006c00ff0a77ac */ /* 0x000ea20008000800 */
[----:B------:R-:W-:Y:S01]  /*0ea0*/  BAR.SYNC.DEFER_BLOCKING 0x0 ;  /* 0x0000000000007b1d */ /* 0x000fe20000010000 */
[----:B--2---:R-:W-:-:S09]  /*0eb0*/  UISETP.GE.U32.AND UP0, UPT, UR10, 0x2, UPT ;  /* 0x000000020a00788c */ /* 0x004fd2000bf06070 */
[----:B------:R-:W-:Y:S05]  /*0ec0*/  BRA.U !UP0, `(.L_x_97) ;  /* 0x0000000508707547 */ /* 0x000fea000b800000 */
[----:B------:R-:W-:Y:S01]  /*0ed0*/  IMAD.SHL.U32 R15, R0, 0x2, RZ ;  /* 0x00000002000f7824 */ /* 0x000fe200078e00ff */
[----:B------:R-:W-:-:S03]  /*0ee0*/  UMOV UR4, URZ ;  /* 0x000000ff00047c82 */ /* 0x000fc60008000000 */
[C---:B------:R-:W-:Y:S01]  /*0ef0*/  VIADD R17, R15.reuse, 0x2 ;  /* 0x000000020f117836 */ /* 0x040fe20000000000 */
[----:B------:R-:W-:-:S07]  /*0f00*/  IADD3 R16, PT, PT, R15, 0x1, RZ ;  /* 0x000000010f107810 */ /* 0x000fce0007ffe0ff */
.L_x_100:
[----:B------:R-:W-:Y:S01]  /*0f10*/  UIADD3 UR6, UPT, UPT, UR4, 0x1, URZ ;  /* 0x0000000104067890 */ /* 0x000fe2000fffe0ff */
[----:B------:R-:W-:Y:S03]  /*0f20*/  BAR.SYNC.DEFER_BLOCKING 0x0 ;  /* 0x0000000000007b1d */ /* 0x000fe60000010000 */
[----:B------:R-:W-:-:S03]  /*0f30*/  USHF.R.U32.HI UR5, URZ, UR6, UR10 ;  /* 0x00000006ff057299 */ /* 0x000fc6000801160a */
[----:B------:R-:W-:Y:S03]  /*0f40*/  BSSY.RECONVERGENT B0, `(.L_x_98) ;  /* 0x000004f000007945 */ /* 0x000fe60003800200 */
[----:B------:R-:W-:-:S13]  /*0f50*/  ISETP.GE.U32.AND P0, PT, R0, UR5, PT ;  /* 0x0000000500007c0c */ /* 0x000fda000bf06070 */
[----:B--2---:R-:W-:Y:S05]  /*0f60*/  @P0 BRA `(.L_x_99) ;  /* 0x0000000400300947 */ /* 0x004fea0003800000 */
[----:B------:R-:W2:Y:S01]  /*0f70*/  S2UR UR7, SR_CgaCtaId ;  /* 0x00000000000779c3 */ /* 0x000ea20000008800 */
[----:B------:R-:W-:Y:S01]  /*0f80*/  UMOV UR5, 0x400 ;  /* 0x0000040000057882 */ /* 0x000fe20000000000 */
[----:B------:R-:W-:Y:S01]  /*0f90*/  SHF.L.U32 R4, R15, UR4, RZ ;  /* 0x000000040f047c19 */ /* 0x000fe200080006ff */
[----:B------:R-:W-:Y:S01]  /*0fa0*/  UIADD3 UR9, UPT, UPT, UR5, 0x1000, URZ ;  /* 0x0000100005097890 */ /* 0x000fe2000fffe0ff */
[----:B------:R-:W-:Y:S02]  /*0fb0*/  SHF.L.U32 R5, R16, UR4, RZ ;  /* 0x0000000410057c19 */ /* 0x000fe400080006ff */
[----:B01----:R-:W-:Y:S01]  /*0fc0*/  SHF.L.U32 R3, R17, UR4, RZ ;  /* 0x0000000411037c19 */ /* 0x003fe200080006ff */
[----:B--2---:R-:W-:Y:S02]  /*0fd0*/  ULEA UR8, UR7, UR5, 0x18 ;  /* 0x0000000507087291 */ /* 0x004fe4000f8ec0ff */
[----:B------:R-:W-:-:S04]  /*0fe0*/  ULEA UR9, UR7, UR9, 0x18 ;  /* 0x0000000907097291 */ /* 0x000fc8000f8ec0ff */
[----:B------:R-:W-:Y:S02]  /*0ff0*/  LEA R14, R4, UR8, 0x2 ;  /* 0x00000008040e7c11 */ /* 0x000fe4000f8e10ff */
[----:B------:R-:W-:Y:S02]  /*1000*/  LEA R7, R5, UR8, 0x2 ;  /* 0x0000000805077c11 */ /* 0x000fe4000f8e10ff */
[C---:B------:R-:W-:Y:S01]  /*1010*/  LEA R19, R3.reuse, UR8, 0x2 ;  /* 0x0000000803137c11 */ /* 0x040fe2000f8e10ff */
[----:B------:R-:W-:Y:S01]  /*1020*/  LDS R6, [R14] ;  /* 0x000000000e067984 */ /* 0x000fe20000000800 */
[----:B------:R-:W-:Y:S01]  /*1030*/  UIADD3 UR8, UPT, UPT, UR5, 0x3000, URZ ;  /* 0x0000300005087890 */ /* 0x000fe2000fffe0ff */
[----:B------:R-:W-:Y:S02]  /*1040*/  LEA R23, R3, UR9, 0x2 ;  /* 0x0000000903177c11 */ /* 0x000fe4000f8e10ff */
[----:B------:R-:W0:Y:S01]  /*1050*/  LDS R9, [R7] ;  /* 0x0000000007097984 */ /* 0x000e220000000800 */
[----:B------:R-:W-:-:S03]  /*1060*/  ULEA UR8, UR7, UR8, 0x18 ;  /* 0x0000000807087291 */ /* 0x000fc6000f8ec0ff */
[----:B------:R-:W-:Y:S03]  /*1070*/  LDS R11, [R7+-0x4] ;  /* 0xfffffc00070b7984 */ /* 0x000fe60000000800 */
[----:B------:R-:W-:Y:S01]  /*1080*/  LEA R10, R5, UR8, 0x2 ;  /* 0x00000008050a7c11 */ /* 0x000fe2000f8e10ff */
[----:B------:R-:W1:Y:S04]  /*1090*/  LDS R8, [R19+-0x4] ;  /* 0xfffffc0013087984 */ /* 0x000e680000000800 */
[----:B------:R-:W-:Y:S01]  /*10a0*/  LDS R22, [R10+-0x4] ;  /* 0xfffffc000a167984 */ /* 0x000fe20000000800 */
[----:B0-----:R-:W-:Y:S02]  /*10b0*/  FMNMX R18, R6, R9, PT ;  /* 0x0000000906127209 */ /* 0x001fe40003800000 */
[----:B------:R-:W-:-:S02]  /*10c0*/  LEA R6, R4, UR9, 0x2 ;  /* 0x0000000904067c11 */ /* 0x000fc4000f8e10ff */
[----:B------:R-:W-:Y:S02]  /*10d0*/  FSETP.NEU.AND P0, PT, R18, R9, PT ;  /* 0x000000091200720b */ /* 0x000fe40003f0d000 */
[----:B-1----:R-:W-:-:S04]  /*10e0*/  FMNMX R20, R8, R11, !PT ;  /* 0x0000000b08147209 */ /* 0x002fc80007800000 */
[----:B------:R-:W-:Y:S02]  /*10f0*/  FSETP.NEU.AND P1, PT, R20, R11, PT ;  /* 0x0000000b1400720b */ /* 0x000fe40003f2d000 */
[----:B------:R-:W-:Y:S01]  /*1100*/  LEA R11, R5, UR9, 0x2 ;  /* 0x00000009050b7c11 */ /* 0x000fe2000f8e10ff */
[----:B------:R-:W-:-:S04]  /*1110*/  UIADD3 UR9, UPT, UPT, UR5, 0x2000, URZ ;  /* 0x0000200005097890 */ /* 0x000fc8000fffe0ff */
[----:B------:R-:W0:Y:S01]  /*1120*/  @!P0 LDS R9, [R10] ;  /* 0x000000000a098984 */ /* 0x000e220000000800 */
[----:B------:R-:W-:Y:S01]  /*1130*/  @!P0 LEA R8, R4, UR8, 0x2 ;  /* 0x0000000804088c11 */ /* 0x000fe2000f8e10ff */
[----:B------:R-:W-:-:S04]  /*1140*/  ULEA UR9, UR7, UR9, 0x18 ;  /* 0x0000000907097291 */ /* 0x000fc8000f8ec0ff */
[----:B------:R-:W-:Y:S01]  /*1150*/  @!P1 LEA R7, R3, UR8, 0x2 ;  /* 0x0000000803079c11 */ /* 0x000fe2000f8e10ff */
[----:B------:R-:W-:Y:S02]  /*1160*/  UIADD3 UR8, UPT, UPT, UR5, 0x4000, URZ ;  /* 0x0000400005087890 */ /* 0x000fe4000fffe0ff */
[----:B------:R-:W-:Y:S02]  /*1170*/  UIADD3 UR5, UPT, UPT, UR5, 0x5000, URZ ;  /* 0x0000500005057890 */ /* 0x000fe4000fffe0ff */
[----:B------:R-:W-:Y:S02]  /*1180*/  ULEA UR8, UR7, UR8, 0x18 ;  /* 0x0000000807087291 */ /* 0x000fe4000f8ec0ff */
[----:B------:R-:W-:Y:S01]  /*1190*/  ULEA UR5, UR7, UR5, 0x18 ;  /* 0x0000000507057291 */ /* 0x000fe2000f8ec0ff */
[----:B0-----:R-:W-:Y:S04]  /*11a0*/  @!P0 STS [R8], R9 ;  /* 0x0000000908008388 */ /* 0x001fe80000000800 */
[----:B------:R0:W-:Y:S04]  /*11b0*/  @!P1 STS [R7+-0x4], R22 ;  /* 0xfffffc1607009388 */ /* 0x0001e80000000800 */
[----:B------:R-:W-:Y:S04]  /*11c0*/  STS [R14], R18 ;  /* 0x000000120e007388 */ /* 0x000fe80000000800 */
[----:B------:R1:W-:Y:S01]  /*11d0*/  STS [R19+-0x4], R20 ;  /* 0xfffffc1413007388 */ /* 0x0003e20000000800 */
[----:B0-----:R-:W-:-:S03]  /*11e0*/  LEA R7, R4, UR9, 0x2 ;  /* 0x0000000904077c11 */ /* 0x001fc6000f8e10ff */
[----:B------:R-:W-:Y:S04]  /*11f0*/  LDS R10, [R6] ;  /* 0x00000000060a7984 */ /* 0x000fe80000000800 */
[----:B------:R-:W0:Y:S01]  /*1200*/  LDS R13, [R11] ;  /* 0x000000000b0d7984 */ /* 0x000e220000000800 */
[----:B-1----:R-:W-:-:S03]  /*1210*/  LEA R20, R3, UR9, 0x2 ;  /* 0x0000000903147c11 */ /* 0x002fc6000f8e10ff */
[----:B------:R-:W-:Y:S04]  /*1220*/  LDS R25, [R11+-0x4] ;  /* 0xfffffc000b197984 */ /* 0x000fe80000000800 */
[----:B------:R-:W1:Y:S01]  /*1230*/  LDS R12, [R23+-0x4] ;  /* 0xfffffc00170c7984 */ /* 0x000e620000000800 */
[----:B0-----:R-:W-:-:S04]  /*1240*/  FMNMX R21, R10, R13, PT ;  /* 0x0000000d0a157209 */ /* 0x001fc80003800000 */
[----:B------:R-:W-:Y:S02]  /*1250*/  FSETP.NEU.AND P0, PT, R21, R13, PT ;  /* 0x0000000d1500720b */ /* 0x000fe40003f0d000 */
[C---:B------:R-:W-:Y:S02]  /*1260*/  LEA R13, R5.reuse, UR8, 0x2 ;  /* 0x00000008050d7c11 */ /* 0x040fe4000f8e10ff */
[-C--:B-1----:R-:W-:Y:S02]  /*1270*/  FMNMX R18, R12, R25.reuse, !PT ;  /* 0x000000190c127209 */ /* 0x082fe40007800000 */
[----:B------:R-:W-:Y:S01]  /*1280*/  LEA R12, R5, UR9, 0x2 ;  /* 0x00000009050c7c11 */ /* 0x000fe2000f8e10ff */
[----:B------:R-:W-:Y:S01]  /*1290*/  LDS R19, [R13+-0x4] ;  /* 0xfffffc000d137984 */ /* 0x000fe20000000800 */
[----:B------:R-:W-:-:S05]  /*12a0*/  FSETP.NEU.AND P1, PT, R18, R25, PT ;  /* 0x000000191200720b */ /* 0x000fca0003f2d000 */
[----:B------:R-:W0:Y:S01]  /*12b0*/  @!P0 LDS R8, [R13] ;  /* 0x000000000d088984 */ /* 0x000e220000000800 */
[----:B------:R-:W-:-:S07]  /*12c0*/  @!P0 LEA R9, R4, UR8, 0x2 ;  /* 0x0000000804098c11 */ /* 0x000fce000f8e10ff */
[----:B------:R-:W-:Y:S01]  /*12d0*/  @!P1 LEA R10, R3, UR8, 0x2 ;  /* 0x00000008030a9c11 */ /* 0x000fe2000f8e10ff */
[----:B0-----:R-:W-:Y:S04]  /*12e0*/  @!P0 STS [R9], R8 ;  /* 0x0000000809008388 */ /* 0x001fe80000000800 */
[----:B------:R-:W-:Y:S04]  /*12f0*/  @!P1 STS [R10+-0x4], R19 ;  /* 0xfffffc130a009388 */ /* 0x000fe80000000800 */
[----:B------:R0:W-:Y:S04]  /*1300*/  STS [R6], R21 ;  /* 0x0000001506007388 */ /* 0x0001e80000000800 */
[----:B------:R-:W-:Y:S04]  /*1310*/  STS [R23+-0x4], R18 ;  /* 0xfffffc1217007388 */ /* 0x000fe80000000800 */
[----:B------:R-:W-:Y:S01]  /*1320*/  LDS R11, [R7] ;  /* 0x00000000070b7984 */ /* 0x000fe20000000800 */
[----:B0-----:R-:W-:-:S03]  /*1330*/  LEA R6, R5, UR5, 0x2 ;  /* 0x0000000505067c11 */ /* 0x001fc6000f8e10ff */
[----:B------:R-:W0:Y:S04]  /*1340*/  LDS R14, [R12] ;  /* 0x000000000c0e7984 */ /* 0x000e280000000800 */
[----:B------:R-:W-:Y:S04]  /*1350*/  LDS R22, [R12+-0x4] ;  /* 0xfffffc000c167984 */ /* 0x000fe80000000800 */
[----:B------:R-:W1:Y:S04]  /*1360*/  LDS R13, [R20+-0x4] ;  /* 0xfffffc00140d7984 */ /* 0x000e680000000800 */
[----:B------:R-:W-:Y:S01]  /*1370*/  LDS R8, [R6+-0x4] ;  /* 0xfffffc0006087984 */ /* 0x000fe20000000800 */
[----:B0-----:R-:W-:-:S04]  /*1380*/  FMNMX R11, R11, R14, PT ;  /* 0x0000000e0b0b7209 */ /* 0x001fc80003800000 */
[----:B------:R-:W-:Y:S02]  /*1390*/  FSETP.NEU.AND P0, PT, R11, R14, PT ;  /* 0x0000000e0b00720b */ /* 0x000fe40003f0d000 */
[----:B-1----:R-:W-:-:S04]  /*13a0*/  FMNMX R13, R13, R22, !PT ;  /* 0x000000160d0d7209 */ /* 0x002fc80007800000 */
[----:B------:R-:W-:-:S07]  /*13b0*/  FSETP.NEU.AND P1, PT, R13, R22, PT ;  /* 0x000000160d00720b */ /* 0x000fce0003f2d000 */
[----:B------:R-:W0:Y:S01]  /*13c0*/  @!P0 LDS R5, [R6] ;  /* 0x0000000006058984 */ /* 0x000e220000000800 */
[----:B------:R-:W-:-:S05]  /*13d0*/  @!P0 LEA R4, R4, UR5, 0x2 ;  /* 0x0000000504048c11 */ /* 0x000fca000f8e10ff */
[----:B------:R-:W-:Y:S01]  /*13e0*/  @!P1 LEA R3, R3, UR5, 0x2 ;  /* 0x0000000503039c11 */ /* 0x000fe2000f8e10ff */
[----:B0-----:R2:W-:Y:S04]  /*13f0*/  @!P0 STS [R4], R5 ;  /* 0x0000000504008388 */ /* 0x0015e80000000800 */
[----:B------:R2:W-:Y:S04]  /*1400*/  @!P1 STS [R3+-0x4], R8 ;  /* 0xfffffc0803009388 */ /* 0x0005e80000000800 */
[----:B------:R2:W-:Y:S04]  /*1410*/  STS [R7], R11 ;  /* 0x0000000b07007388 */ /* 0x0005e80000000800 */
[----:B------:R2:W-:Y:S02]  /*1420*/  STS [R20+-0x4], R13 ;  /* 0xfffffc0d14007388 */ /* 0x0005e40000000800 */
.L_x_99:
[----:B------:R-:W-:Y:S05]  /*1430*/  BSYNC.RECONVERGENT B0 ;  /* 0x0000000000007941 */ /* 0x000fea0003800200 */
.L_x_98:
[----:B------:R-:W-:Y:S02]  /*1440*/  UMOV UR5, 0x2 ;  /* 0x0000000200057882 */ /* 0x000fe40000000000 */
[----:B------:R-:W-:-:S04]  /*1450*/  USHF.L.U32 UR4, UR5, UR4, URZ ;  /* 0x0000000405047299 */ /* 0x000fc800080006ff */
[----:B------:R-:W-:-:S03]  /*1460*/  UISETP.GE.U32.AND UP0, UPT, UR4, UR10, UPT ;  /* 0x0000000a0400728c */ /* 0x000fc6000bf06070 */
[----:B------:R-:W-:-:S06]  /*1470*/  UMOV UR4, UR6 ;  /* 0x0000000600047c82 */ /* 0x000fcc0008000000 */
[----:B------:R-:W-:Y:S05]  /*1480*/  BRA.U !UP0, `(.L_x_100) ;  /* 0xfffffff908a07547 */ /* 0x000fea000b83ffff */
.L_x_97:
[----:B------:R-:W-:Y:S01]  /*1490*/  BAR.SYNC.DEFER_BLOCKING 0x0 ;  /* 0x0000000000007b1d */ /* 0x000fe20000010000 */
[----:B------:R-:W-:-:S05]  /*14a0*/  ISETP.NE.AND P0, PT, R0, RZ, PT ;  /* 0x000000ff0000720c */ /* 0x000fca0003f05270 */
[----:B------:R-:W-:Y:S08]  /*14b0*/  BSSY.RECONVERGENT B0, `(.L_x_101) ;  /* 0x0000081000007945 */ /* 0x000ff00003800200 */
[----:B------:R-:W-:Y:S05]  /*14c0*/  @P0 BRA `(.L_x_102) ;  /* 0x0000000400fc0947 */ /* 0x000fea0003800000 */
[----:B-1----:R-:W1:Y:S01]  /*14d0*/  S2R R9, SR_CgaCtaId ;  /* 0x0000000000097919 */ /* 0x002e620000008800 */
[----:B--2---:R-:W-:-:S04]  /*14e0*/  MOV R4, 0x400 ;  /* 0x0000040000047802 */ /* 0x004fc80000000f00 */
[----:B-1----:R-:W-:Y:S02]  /*14f0*/  LEA R11, R9, R4, 0x18 ;  /* 0x00000004090b7211 */ /* 0x002fe400078ec0ff */
[----:B------:R-:W-:-:S03]  /*1500*/  IADD3 R4, PT, PT, R4, 0x6000, RZ ;  /* 0x0000600004047810 */ /* 0x000fc60007ffe0ff */
[----:B------:R-:W1:Y:S01]  /*1510*/  LDS R0, [R11+0x3000] ;  /* 0x003000000b007984 */ /* 0x000e620000000800 */
[----:B------:R-:W-:-:S03]  /*1520*/  LEA R25, R9, R4, 0x18 ;  /* 0x0000000409197211 */ /* 0x000fc600078ec0ff */
[----:B0-----:R-:W0:Y:S04]  /*1530*/  LDS R3, [R11+0x3ffc] ;  /* 0x003ffc000b037984 */ /* 0x001e280000000800 */
[----:B------:R-:W2:Y:S04]  /*1540*/  LDS R5, [R11+0x4000] ;  /* 0x004000000b057984 */ /* 0x000ea80000000800 */
[----:B------:R-:W3:Y:S04]  /*1550*/  LDS R6, [R11+0x4ffc] ;  /* 0x004ffc000b067984 */ /* 0x000ee80000000800 */
[----:B------:R-:W4:Y:S04]  /*1560*/  LDS R7, [R11+0x5000] ;  /* 0x005000000b077984 */ /* 0x000f280000000800 */
[----:B------:R-:W5:Y:S01]  /*1570*/  LDS R10, [R11+0x5ffc] ;  /* 0x005ffc000b0a7984 */ /* 0x000f620000000800 */
[----:B-1----:R-:W-:-:S02]  /*1580*/  IMAD R0, R0, 0xc, R25 ;  /* 0x0000000c00007824 */ /* 0x002fc400078e0219 */
[----:B0-----:R-:W-:-:S03]  /*1590*/  IMAD R4, R3, 0xc, R25 ;  /* 0x0000000c03047824 */ /* 0x001fc600078e0219 */
[----:B------:R-:W-:Y:S01]  /*15a0*/  LDS R24, [R0+0x4] ;  /* 0x0000040000187984 */ /* 0x000fe20000000800 */
[----:B--2---:R-:W-:-:S03]  /*15b0*/  IMAD R5, R5, 0xc, R25 ;  /* 0x0000000c05057824 */ /* 0x004fc600078e0219 */
[----:B------:R-:W0:Y:S01]  /*15c0*/  LDS R21, [R4+0x4] ;  /* 0x0000040004157984 */ /* 0x000e220000000800 */
[----:B---3--:R-:W-:-:S03]  /*15d0*/  IMAD R8, R6, 0xc, R25 ;  /* 0x0000000c06087824 */ /* 0x008fc600078e0219 */
[----:B------:R-:W-:Y:S01]  /*15e0*/  LDS R15, [R5+0x4] ;  /* 0x00000400050f7984 */ /* 0x000fe20000000800 */
[----:B----4-:R-:W-:-:S03]  /*15f0*/  IMAD R9, R7, 0xc, R25 ;  /* 0x0000000c07097824 */ /* 0x010fc600078e0219 */
[----:B------:R-:W1:Y:S01]  /*1600*/  LDS R14, [R8+0x4] ;  /* 0x00000400080e7984 */ /* 0x000e620000000800 */
[----:B-----5:R-:W-:-:S03]  /*1610*/  IMAD R25, R10, 0xc, R25 ;  /* 0x0000000c0a197824 */ /* 0x020fc600078e0219 */
[----:B------:R-:W-:Y:S04]  /*1620*/  LDS R13, [R9+0x4] ;  /* 0x00000400090d7984 */ /* 0x000fe80000000800 */
[----:B------:R-:W2:Y:S04]  /*1630*/  LDS R12, [R25+0x4] ;  /* 0x00000400190c7984 */ /* 0x000ea80000000800 */
[----:B------:R-:W-:Y:S04]  /*1640*/  LDS R10, [R9] ;  /* 0x00000000090a7984 */ /* 0x000fe80000000800 */
[----:B------:R-:W3:Y:S04]  /*1650*/  LDS R3, [R25] ;  /* 0x0000000019037984 */ /* 0x000ee80000000800 */
[----:B------:R-:W-:Y:S04]  /*1660*/  LDS R23, [R0] ;  /* 0x0000000000177984 */ /* 0x000fe80000000800 */
[----:B------:R-:W4:Y:S04]  /*1670*/  LDS R22, [R4] ;  /* 0x0000000004167984 */ /* 0x000f280000000800 */
[----:B------:R-:W-:Y:S04]  /*1680*/  LDS R16, [R5] ;  /* 0x0000000005107984 */ /* 0x000fe80000000800 */
[----:B------:R-:W5:Y:S01]  /*1690*/  LDS R11, [R8] ;  /* 0x00000000080b7984 */ /* 0x000f620000000800 */
[----:B0-----:R-:W-:-:S03]  /*16a0*/  FADD R27, R24, -R21 ;  /* 0x80000015181b7221 */ /* 0x001fc60000000000 */
[----:B------:R2:W-:Y:S01]  /*16b0*/  LDS R7, [R0+0x8] ;  /* 0x0000080000077984 */ /* 0x0005e20000000800 */
[----:B------:R-:W-:-:S03]  /*16c0*/  FMUL R27, R27, R27 ;  /* 0x0000001b1b1b7220 */ /* 0x000fc60000400000 */
[----:B------:R-:W0:Y:S01]  /*16d0*/  LDS R6, [R4+0x8] ;  /* 0x0000080004067984 */ /* 0x000e220000000800 */
[----:B-1----:R-:W-:-:S03]  /*16e0*/  FADD R29, R15, -R14 ;  /* 0x8000000e0f1d7221 */ /* 0x002fc60000000000 */
[----:B------:R1:W-:Y:S01]  /*16f0*/  LDS R17, [R5+0x8] ;  /* 0x0000080005117984 */ /* 0x0003e20000000800 */
[----:B------:R-:W-:-:S03]  /*1700*/  FMUL R29, R29, R29 ;  /* 0x0000001d1d1d7220 */ /* 0x000fc60000400000 */
[----:B------:R-:W0:Y:S01]  /*1710*/  LDS R18, [R8+0x8] ;  /* 0x0000080008127984 */ /* 0x000e220000000800 */
[----:B--2---:R-:W-:-:S03]  /*1720*/  FADD R0, R13, -R12 ;  /* 0x8000000c0d007221 */ /* 0x004fc60000000000 */
[----:B------:R2:W-:Y:S01]  /*1730*/  LDS R19, [R9+0x8] ;  /* 0x0000080009137984 */ /* 0x0005e20000000800 */
[----:B-1----:R-:W-:-:S03]  /*1740*/  FMUL R5, R0, R0 ;  /* 0x0000000000057220 */ /* 0x002fc60000400000 */
[----:B------:R1:W0:Y:S01]  /*1750*/  LDS R20, [R25+0x8] ;  /* 0x0000080019147984 */ /* 0x0002220000000800 */
[----:B---3--:R-:W-:-:S04]  /*1760*/  FADD R0, R10, -R3 ;  /* 0x800000030a007221 */ /* 0x008fc80000000000 */
[----:B------:R-:W-:Y:S01]  /*1770*/  FFMA R5, R0, R0, R5 ;  /* 0x0000000000057223 */ /* 0x000fe20000000005 */
[----:B----4-:R-:W-:-:S04]  /*1780*/  FADD R26, R23, -R22 ;  /* 0x80000016171a7221 */ /* 0x010fc80000000000 */
[----:B--2---:R-:W-:Y:S01]  /*1790*/  FFMA R9, R26, R26, R27 ;  /* 0x0000001a1a097223 */ /* 0x004fe2000000001b */
[----:B-----5:R-:W-:-:S04]  /*17a0*/  FADD R28, R16, -R11 ;  /* 0x8000000b101c7221 */ /* 0x020fc80000000000 */
[----:B-1----:R-:W-:Y:S01]  /*17b0*/  FFMA R25, R28, R28, R29 ;  /* 0x0000001c1c197223 */ /* 0x002fe2000000001d */
[----:B0-----:R-:W-:-:S04]  /*17c0*/  FADD R0, R7, -R6 ;  /* 0x8000000607007221 */ /* 0x001fc80000000000 */
[----:B------:R-:W-:Y:S01]  /*17d0*/  FFMA R9, R0, R0, R9 ;  /* 0x0000000000097223 */ /* 0x000fe20000000009 */
[----:B------:R-:W-:-:S04]  /*17e0*/  FADD R4, R17, -R18 ;  /* 0x8000001211047221 */ /* 0x000fc80000000000 */
[----:B------:R-:W-:Y:S01]  /*17f0*/  FFMA R25, R4, R4, R25 ;  /* 0x0000000404197223 */ /* 0x000fe20000000019 */
[----:B------:R-:W-:-:S04]  /*1800*/  FADD R8, R19, -R20 ;  /* 0x8000001413087221 */ /* 0x000fc80000000000 */
[----:B------:R-:W-:-:S05]  /*1810*/  FFMA R8, R8, R8, R5 ;  /* 0x0000000808087223 */ /* 0x000fca0000000005 */
[----:B------:R-:W-:-:S04]  /*1820*/  FMNMX3 R0, R9, R25, R8, !PT ;  /* 0x0000001909007276 */ /* 0x000fc80007800008 */
[----:B------:R0:W1:Y:S01]  /*1830*/  MUFU.RSQ R5, R0 ;  /* 0x0000000000057308 */ /* 0x0000620000001400 */
[----:B------:R-:W-:-:S05]  /*1840*/  VIADD R4, R0, 0xf3000000 ;  /* 0xf300000000047836 */ /* 0x000fca0000000000 */
[----:B------:R-:W-:-:S13]  /*1850*/  ISETP.GT.U32.AND P0, PT, R4, 0x727fffff, PT ;  /* 0x727fffff0400780c */ /* 0x000fda0003f04070 */
[----:B01----:R-:W-:Y:S05]  /*1860*/  @!P0 BRA `(.L_x_103) ;  /* 0x00000000000c8947 */ /* 0x003fea0003800000 */
[----:B------:R-:W-:-:S07]  /*1870*/  MOV R4, 0x1890 ;  /* 0x0000189000047802 */ /* 0x000fce0000000f00 */
[----:B------:R-:W-:Y:S05]  /*1880*/  CALL.REL.NOINC `($__internal_2_$__cuda_sm20_sqrt_rn_f32_slowpath) ;  /* 0x0000000400187944 */ /* 0x000fea0003c00000 */
[----:B------:R-:W-:Y:S05]  /*1890*/  BRA `(.L_x_104) ;  /* 0x0000000000107947 */ /* 0x000fea0003800000 */
.L_x_103:
[----:B------:R-:W-:Y:S01]  /*18a0*/  FMUL.FTZ R27, R0, R5 ;  /* 0x00000005001b7220 */ /* 0x000fe20000410000 */
[----:B------:R-:W-:-:S03]  /*18b0*/  FMUL.FTZ R5, R5, 0.5 ;  /* 0x3f00000005057820 */ /* 0x000fc60000410000 */
[----:B------:R-:W-:-:S04]  /*18c0*/  FFMA R26, -R27, R27, R0 ;  /* 0x0000001b1b1a7223 */ /* 0x000fc80000000100 */
[----:B------:R-:W-:-:S07]  /*18d0*/  FFMA R26, R26, R5, R27 ;  /* 0x000000051a1a7223 */ /* 0x000fce000000001b */
.L_x_104:
[----:B------:R-:W0:Y:S01]  /*18e0*/  LDC.64 R4, c[0x0][0x3a8] ;  /* 0x0000ea00ff047b82 */ /* 0x000e220000000a00 */
[----:B------:R-:W-:Y:S02]  /*18f0*/  FSETP.NEU.AND P0, PT, R0, R9, PT ;  /* 0x000000090000720b */ /* 0x000fe40003f0d000 */
[----:B------:R-:W-:Y:S02]  /*1900*/  IADD3 R9, PT, PT, R2, -0x1, RZ ;  /* 0xffffffff02097810 */ /* 0x000fe40007ffe0ff */
[C---:B------:R-:W-:Y:S02]  /*1910*/  FSETP.NEU.AND P1, PT, R0.reuse, R25, PT ;  /* 0x000000190000720b */ /* 0x040fe40003f2d000 */
[----:B------:R-:W-:Y:S01]  /*1920*/  FSETP.NEU.AND P2, PT, R0, R8, PT ;  /* 0x000000080000720b */ /* 0x000fe20003f4d000 */
[----:B0-----:R-:W-:-:S04]  /*1930*/  IMAD.WIDE.U32 R4, R9, 0x4, R4 ;  /* 0x0000000409047825 */ /* 0x001fc800078e0004 */
[----:B------:R-:W-:-:S05]  /*1940*/  FMUL R9, R26, 0.5 ;  /* 0x3f0000001a097820 */ /* 0x000fca0000400000 */
[----:B------:R0:W-:Y:S01]  /*1950*/  STG.E desc[UR12][R4.64], R9 ;  /* 0x0000000904007986 */ /* 0x0001e2000c10190c */
[----:B------:R-:W-:Y:S05]  /*1960*/  @P0 BRA `(.L_x_105) ;  /* 0x0000000000440947 */ /* 0x000fea0003800000 */
[----:B0-----:R-:W0:Y:S01]  /*1970*/  LDC.64 R8, c[0x0][0x398] ;  /* 0x0000e600ff087b82 */ /* 0x001e220000000a00 */
[----:B------:R-:W-:Y:S02]  /*1980*/  IMAD R0, R2, 0x3, RZ ;  /* 0x0000000302007824 */ /* 0x000fe400078e02ff */
[----:B------:R-:W-:Y:S01]  /*1990*/  FADD R22, R23, R22 ;  /* 0x0000001617167221 */ /* 0x000fe20000000000 */
[----:B------:R-:W-:Y:S01]  /*19a0*/  FADD R21, R24, R21 ;  /* 0x0000001518157221 */ /* 0x000fe20000000000 */
[C---:B------:R-:W-:Y:S01]  /*19b0*/  VIADD R5, R0.reuse, 0xfffffffd ;  /* 0xfffffffd00057836 */ /* 0x040fe20000000000 */
[C---:B------:R-:W-:Y:S01]  /*19c0*/  IADD3 R23, PT, PT, R0.reuse, -0x2, RZ ;  /* 0xfffffffe00177810 */ /* 0x040fe20007ffe0ff */
[----:B------:R-:W-:Y:S02]  /*19d0*/  VIADD R25, R0, 0xffffffff ;  /* 0xffffffff00197836 */ /* 0x000fe40000000000 */
[----:B------:R-:W-:Y:S01]  /*19e0*/  FADD R0, R7, R6 ;  /* 0x0000000607007221 */ /* 0x000fe20000000000 */
[----:B------:R-:W-:Y:S01]  /*19f0*/  FMUL R21, R21, 0.5 ;  /* 0x3f00000015157820 */ /* 0x000fe20000400000 */
[----:B0-----:R-:W-:-:S04]  /*1a00*/  IMAD.WIDE.U32 R6, R23, 0x4, R8 ;  /* 0x0000000417067825 */ /* 0x001fc800078e0008 */
[----:B------:R-:W-:Y:S01]  /*1a10*/  FMUL R23, R22, 0.5 ;  /* 0x3f00000016177820 */ /* 0x000fe20000400000 */
[----:B------:R-:W-:-:S04]  /*1a20*/  IMAD.WIDE.U32 R4, R5, 0x4, R8 ;  /* 0x0000000405047825 */ /* 0x000fc800078e0008 */
[----:B------:R-:W-:-:S04]  /*1a30*/  IMAD.WIDE.U32 R8, R25, 0x4, R8 ;  /* 0x0000000419087825 */ /* 0x000fc800078e0008 */
[----:B------:R-:W-:Y:S01]  /*1a40*/  FMUL R25, R0, 0.5 ;  /* 0x3f00000000197820 */ /* 0x000fe20000400000 */
[----:B------:R1:W-:Y:S04]  /*1a50*/  STG.E desc[UR12][R4.64], R23 ;  /* 0x0000001704007986 */ /* 0x0003e8000c10190c */
[----:B------:R1:W-:Y:S04]  /*1a60*/  STG.E desc[UR12][R6.64], R21 ;  /* 0x0000001506007986 */ /* 0x0003e8000c10190c */
[----:B------:R1:W-:Y:S02]  /*1a70*/  STG.E desc[UR12][R8.64], R25 ;  /* 0x0000001908007986 */ /* 0x0003e4000c10190c */
.L_x_105:
[----:B------:R-:W-:Y:S05]  /*1a80*/  @P1 BRA `(.L_x_106) ;  /* 0x0000000000441947 */ /* 0x000fea0003800000 */
[----:B01----:R-:W0:Y:S01]  /*1a90*/  LDC.64 R4, c[0x0][0x398] ;  /* 0x0000e600ff047b82 */ /* 0x003e220000000a00 */
[----:B------:R-:W-:Y:S02]  /*1aa0*/  IMAD R0, R2, 0x3, RZ ;  /* 0x0000000302007824 */ /* 0x000fe400078e02ff */
[----:B------:R-:W-:Y:S01]  /*1ab0*/  FADD R11, R16, R11 ;  /* 0x0000000b100b7221 */ /* 0x000fe20000000000 */
[----:B------:R-:W-:Y:S01]  /*1ac0*/  FADD R14, R15, R14 ;  /* 0x0000000e0f0e7221 */ /* 0x000fe20000000000 */
[----:B------:R-:W-:Y:S01]  /*1ad0*/  FADD R17, R17, R18 ;  /* 0x0000001211117221 */ /* 0x000fe20000000000 */
[C---:B------:R-:W-:Y:S01]  /*1ae0*/  VIADD R9, R0.reuse, 0xfffffffe ;  /* 0xfffffffe00097836 */ /* 0x040fe20000000000 */
[C---:B------:R-:W-:Y:S01]  /*1af0*/  IADD3 R7, PT, PT, R0.reuse, -0x3, RZ ;  /* 0xfffffffd00077810 */ /* 0x040fe20007ffe0ff */
[----:B------:R-:W-:Y:S01]  /*1b00*/  FMUL R11, R11, 0.5 ;  /* 0x3f0000000b0b7820 */ /* 0x000fe20000400000 */
[----:B------:R-:W-:Y:S01]  /*1b10*/  IADD3 R21, PT, PT, R0, -0x1, RZ ;  /* 0xffffffff00157810 */ /* 0x000fe20007ffe0ff */
[----:B------:R-:W-:Y:S01]  /*1b20*/  FMUL R15, R14, 0.5 ;  /* 0x3f0000000e0f7820 */ /* 0x000fe20000400000 */
[----:B------:R-:W-:Y:S01]  /*1b30*/  FMUL R17, R17, 0.5 ;  /* 0x3f00000011117820 */ /* 0x000fe20000400000 */
[----:B0-----:R-:W-:-:S04]  /*1b40*/  IMAD.WIDE.U32 R6, R7, 0x4, R4 ;  /* 0x0000000407067825 */ /* 0x001fc800078e0004 */
[--C-:B------:R-:W-:Y:S01]  /*1b50*/  IMAD.WIDE.U32 R8, R9, 0x4, R4.reuse ;  /* 0x0000000409087825 */ /* 0x100fe200078e0004 */
[----:B------:R2:W-:Y:S03]  /*1b60*/  STG.E desc[UR12][R6.64], R11 ;  /* 0x0000000b06007986 */ /* 0x0005e6000c10190c */
[----:B------:R-:W-:Y:S01]  /*1b70*/  IMAD.WIDE.U32 R4, R21, 0x4, R4 ;  /* 0x0000000415047825 */ /* 0x000fe200078e0004 */
[----:B------:R2:W-:Y:S04]  /*1b80*/  STG.E desc[UR12][R8.64], R15 ;  /* 0x0000000f08007986 */ /* 0x0005e8000c10190c */
[----:B------:R2:W-:Y:S02]  /*1b90*/  STG.E desc[UR12][R4.64], R17 ;  /* 0x0000001104007986 */ /* 0x0005e4000c10190c */
.L_x_106:
[----:B------:R-:W-:Y:S05]  /*1ba0*/  @P2 BRA `(.L_x_102) ;  /* 0x0000000000442947 */ /* 0x000fea0003800000 */
[----:B012---:R-:W0:Y:S01]  /*1bb0*/  LDC.64 R4, c[0x0][0x398] ;  /* 0x0000e600ff047b82 */ /* 0x007e220000000a00 */
[----:B------:R-:W-:Y:S02]  /*1bc0*/  IMAD R2, R2, 0x3, RZ ;  /* 0x0000000302027824 */ /* 0x000fe400078e02ff */
[----:B------:R-:W-:Y:S01]  /*1bd0*/  FADD R10, R10, R3 ;  /* 0x000000030a0a7221 */ /* 0x000fe20000000000 */
[----:B------:R-:W-:Y:S01]  /*1be0*/  FADD R12, R13, R12 ;  /* 0x0000000c0d0c7221 */ /* 0x000fe20000000000 */
[----:B------:R-:W-:Y:S01]  /*1bf0*/  FADD R19, R19, R20 ;  /* 0x0000001413137221 */ /* 0x000fe20000000000 */
[C---:B------:R-:W-:Y:S01]  /*1c00*/  VIADD R3, R2.reuse, 0xfffffffd ;  /* 0xfffffffd02037836 */ /* 0x040fe20000000000 */
[C---:B------:R-:W-:Y:S01]  /*1c10*/  IADD3 R7, PT, PT, R2.reuse, -0x2, RZ ;  /* 0xfffffffe02077810 */ /* 0x040fe20007ffe0ff */
[----:B------:R-:W-:Y:S02]  /*1c20*/  VIADD R9, R2, 0xffffffff ;  /* 0xffffffff02097836 */ /* 0x000fe40000000000 */
[----:B------:R-:W-:Y:S01]  /*1c30*/  FMUL R11, R12, 0.5 ;  /* 0x3f0000000c0b7820 */ /* 0x000fe20000400000 */
[----:B------:R-:W-:Y:S01]  /*1c40*/  FMUL R19, R19, 0.5 ;  /* 0x3f00000013137820 */ /* 0x000fe20000400000 */
[----:B0-----:R-:W-:-:S04]  /*1c50*/  IMAD.WIDE.U32 R2, R3, 0x4, R4 ;  /* 0x0000000403027825 */ /* 0x001fc800078e0004 */
[----:B------:R-:W-:-:S04]  /*1c60*/  IMAD.WIDE.U32 R6, R7, 0x4, R4 ;  /* 0x0000000407067825 */ /* 0x000fc800078e0004 */
[----:B------:R-:W-:-:S04]  /*1c70*/  IMAD.WIDE.U32 R4, R9, 0x4, R4 ;  /* 0x0000000409047825 */ /* 0x000fc800078e0004 */
[----:B------:R-:W-:-:S05]  /*1c80*/  FMUL R9, R10, 0.5 ;  /* 0x3f0000000a097820 */ /* 0x000fca0000400000 */
[----:B------:R3:W-:Y:S04]  /*1c90*/  STG.E desc[UR12][R2.64], R9 ;  /* 0x0000000902007986 */ /* 0x0007e8000c10190c */
[----:B------:R3:W-:Y:S04]  /*1ca0*/  STG.E desc[UR12][R6.64], R11 ;  /* 0x0000000b06007986 */ /* 0x0007e8000c10190c */
[----:B------:R3:W-:Y:S02]  /*1cb0*/  STG.E desc[UR12][R4.64], R19 ;  /* 0x0000001304007986 */ /* 0x0007e4000c10190c */
.L_x_102:
[----:B------:R-:W-:Y:S05]  /*1cc0*/  BSYNC.RECONVERGENT B0 ;  /* 0x0000000000007941 */ /* 0x000fea0003800200 */
.L_x_101:
[----:B------:R-:W-:Y:S06]  /*1cd0*/  BAR.SYNC.DEFER_BLOCKING 0x0 ;  /* 0x0000000000007b1d */ /* 0x000fec0000010000 */
[----:B------:R-:W-:Y:S05]  /*1ce0*/  EXIT ;  /* 0x000000000000794d */ /* 0x000fea0003800000 */
        .weak           $__internal_2_$__cuda_sm20_sqrt_rn_f32_slowpath
        .type           $__internal_2_$__cuda_sm20_sqrt_rn_f32_slowpath,@function
        .size           $__internal_2_$__cuda_sm20_sqrt_rn_f32_slowpath,(.L_x_164 - $__internal_2_$__cuda_sm20_sqrt_rn_f32_slowpath)
$__internal_2_$__cuda_sm20_sqrt_rn_f32_slowpath:
[----:B------:R-:W-:-:S13]  /*1cf0*/  LOP3.LUT P0, RZ, R0, 0x7fffffff, RZ, 0xc0, !PT ;  /* 0x7fffffff00ff7812 */ /* 0x000fda000780c0ff */
[----:B------:R-:W-:Y:S01]  /*1d00*/  @!P0 MOV R5, R0 ;  /* 0x0000000000058202 */ /* 0x000fe20000000f00 */
[----:B------:R-:W-:Y:S06]  /*1d10*/  @!P0 BRA `(.L_x_107) ;  /* 0x0000000000448947 */ /* 0x000fec0003800000 */
[----:B------:R-:W-:-:S13]  /*1d20*/  FSETP.GEU.FTZ.AND P0, PT, R0, RZ, PT ;  /* 0x000000ff0000720b */ /* 0x000fda0003f1e000 */
[----:B------:R-:W-:Y:S01]  /*1d30*/  @!P0 IMAD.MOV.U32 R5, RZ, RZ, 0x7fffffff ;  /* 0x7fffffffff058424 */ /* 0x000fe200078e00ff */
[----:B------:R-:W-:Y:S06]  /*1d40*/  @!P0 BRA `(.L_x_107) ;  /* 0x0000000000388947 */ /* 0x000fec0003800000 */
[----:B------:R-:W-:-:S13]  /*1d50*/  FSETP.GTU.FTZ.AND P0, PT, |R0|, +INF , PT ;  /* 0x7f8000000000780b */ /* 0x000fda0003f1c200 */
[----:B------:R-:W-:Y:S01]  /*1d60*/  @P0 FADD.FTZ R5, R0, 1 ;  /* 0x3f80000000050421 */ /* 0x000fe20000010000 */
[----:B------:R-:W-:Y:S06]  /*1d70*/  @P0 BRA `(.L_x_107) ;  /* 0x00000000002c0947 */ /* 0x000fec0003800000 */
[----:B------:R-:W-:-:S13]  /*1d80*/  FSETP.NEU.FTZ.AND P0, PT, |R0|, +INF , PT ;  /* 0x7f8000000000780b */ /* 0x000fda0003f1d200 */
[----:B------:R-:W-:Y:S01]  /*1d90*/  @!P0 MOV R5, R0 ;  /* 0x0000000000058202 */ /* 0x000fe20000000f00 */
[----:B------:R-:W-:Y:S06]  /*1da0*/  @!P0 BRA `(.L_x_107) ;  /* 0x0000000000208947 */ /* 0x000fec0003800000 */
[----:B------:R-:W-:-:S04]  /*1db0*/  FFMA R26, R0, 1.84467440737095516160e+19, RZ ;  /* 0x5f800000001a7823 */ /* 0x000fc800000000ff */
[----:B------:R-:W0:Y:S02]  /*1dc0*/  MUFU.RSQ R27, R26 ;  /* 0x0000001a001b7308 */ /* 0x000e240000001400 */
[----:B0-----:R-:W-:Y:S01]  /*1dd0*/  FMUL.FTZ R5, R26, R27 ;  /* 0x0000001b1a057220 */ /* 0x001fe20000410000 */
[----:B------:R-:W-:-:S03]  /*1de0*/  FMUL.FTZ R27, R27, 0.5 ;  /* 0x3f0000001b1b7820 */ /* 0x000fc60000410000 */
[----:B------:R-:W-:-:S04]  /*1df0*/  FADD.FTZ R28, -R5, -RZ ;  /* 0x800000ff051c7221 */ /* 0x000fc80000010100 */
[----:B------:R-:W-:-:S04]  /*1e00*/  FFMA R28, R5, R28, R26 ;  /* 0x0000001c051c7223 */ /* 0x000fc8000000001a */
[----:B------:R-:W-:-:S04]  /*1e10*/  FFMA R5, R28, R27, R5 ;  /* 0x0000001b1c057223 */ /* 0x000fc80000000005 */
[----:B------:R-:W-:-:S07]  /*1e20*/  FMUL.FTZ R5, R5, 2.3283064365386962891e-10 ;  /* 0x2f80000005057820 */ /* 0x000fce0000410000 */
.L_x_107:
[----:B------:R-:W-:Y:S02]  /*1e30*/  IMAD.MOV.U32 R26, RZ, RZ, R5 ;  /* 0x000000ffff1a7224 */ /* 0x000fe400078e0005 */
[----:B------:R-:W-:-:S04]  /*1e40*/  HFMA2 R5, -RZ, RZ, 0, 0 ;  /* 0x00000000ff057431 */ /* 0x000fc800000001ff */
[----:B------:R-:W-:Y:S05]  /*1e50*/  RET.REL.NODEC R4 `(_Z9rbskerneliiiPKfPfPiS1_) ;  /* 0xffffffe004687950 */ /* 0x000fea0003c3ffff */
.L_x_108:
        /* <DEDUP_REMOVED lines=10> */
.L_x_164:


//--------------------- .text._Z11knearkerneliiiPKfPfS1_Pi --------------------------
	.section	.text._Z11knearkerneliiiPKfPfS1_Pi,"ax",@progbits
	.align	128
        .global         _Z11knearkerneliiiPKfPfS1_Pi
        .type           _Z11knearkerneliiiPKfPfS1_Pi,@function
        .size           _Z11knearkerneliiiPKfPfS1_Pi,(.L_x_168 - _Z11knearkerneliiiPKfPfS1_Pi)
        .other          _Z11knearkerneliiiPKfPfS1_Pi,@"STO_CUDA_ENTRY STV_DEFAULT"
_Z11knearkerneliiiPKfPfS1_Pi:
.text._Z11knearkerneliiiPKfPfS1_Pi:
[----:B------:R-:W-:Y:S01]  /*0000*/  LDC R1, c[0x0][0x37c] ;  /* 0x0000df00ff017b82 */ /* 0x000fe20000000800 */
[----:B------:R-:W0:Y:S01]  /*0010*/  S2R R12, SR_TID.X ;  /* 0x00000000000c7919 */ /* 0x000e220000002100 */
[----:B------:R-:W0:Y:S01]  /*0020*/  LDCU UR4, c[0x0][0x384] ;  /* 0x00007080ff0477ac */ /* 0x000e220008000800 */
[----:B------:R-:W-:Y:S01]  /*0030*/  BSSY.RECONVERGENT B0, `(.L_x_109) ;  /* 0x00000dd000007945 */ /* 0x000fe20003800200 */
[----:B0-----:R-:W-:-:S13]  /*0040*/  ISETP.GE.AND P0, PT, R12, UR4, PT ;  /* 0x000000040c007c0c */ /* 0x001fda000bf06270 */
[----:B------:R-:W-:Y:S05]  /*0050*/  @P0 BRA `(.L_x_110) ;  /* 0x0000000c00680947 */ /* 0x000fea0003800000 */
[----:B------:R-:W0:Y:S08]  /*0060*/  LDC R13, c[0x0][0x388] ;  /* 0x0000e200ff0d7b82 */ /* 0x000e300000000800 */
[----:B------:R-:W1:Y:S08]  /*0070*/  LDC R11, c[0x0][0x360] ;  /* 0x0000d800ff0b7b82 */ /* 0x000e700000000800 */
[----:B------:R-:W2:Y:S01]  /*0080*/  LDC.64 R18, c[0x0][0x358] ;  /* 0x0000d600ff127b82 */ /* 0x000ea20000000a00 */
[----:B0-----:R-:W-:-:S13]  /*0090*/  ISETP.GT.AND P0, PT, R13, RZ, PT ;  /* 0x000000ff0d00720c */ /* 0x001fda0003f04270 */
[----:B-1----:R-:W-:Y:S05]  /*00a0*/  @P0 BRA `(.L_x_111) ;  /* 0x0000000000280947 */ /* 0x002fea0003800000 */
[----:B------:R-:W0:Y:S01]  /*00b0*/  LDC.64 R4, c[0x0][0x3a0] ;  /* 0x0000e800ff047b82 */ /* 0x000e220000000a00 */
[----:B------:R-:W-:-:S07]  /*00c0*/  IMAD.MOV.U32 R7, RZ, RZ, 0x447a0000 ;  /* 0x447a0000ff077424 */ /* 0x000fce00078e00ff */
.L_x_112:
[----:B01----:R-:W-:Y:S01]  /*00d0*/  IMAD.WIDE R2, R12, 0x4, R4 ;  /* 0x000000040c027825 */ /* 0x003fe200078e0204 */
[----:B--2---:R-:W-:Y:S02]  /*00e0*/  R2UR UR6, R18 ;  /* 0x00000000120672ca */ /* 0x004fe400000e0000 */
[----:B------:R-:W-:Y:S01]  /*00f0*/  R2UR UR7, R19 ;  /* 0x00000000130772ca */ /* 0x000fe200000e0000 */
[----:B------:R-:W-:-:S05]  /*0100*/  IMAD.IADD R12, R11, 0x1, R12 ;  /* 0x000000010b0c7824 */ /* 0x000fca00078e020c */
[----:B------:R-:W-:-:S07]  /*0110*/  ISETP.GE.AND P0, PT, R12, UR4, PT ;  /* 0x000000040c007c0c */ /* 0x000fce000bf06270 */
[----:B------:R1:W-:Y:S06]  /*0120*/  STG.E desc[UR6][R2.64], R7 ;  /* 0x0000000702007986 */ /* 0x0003ec000c101906 */
[----:B------:R-:W-:Y:S05]  /*0130*/  @!P0 BRA `(.L_x_112) ;  /* 0xfffffffc00e48947 */ /* 0x000fea000383ffff */
[----:B------:R-:W-:Y:S05]  /*0140*/  BRA `(.L_x_110) ;  /* 0x0000000c002c7947 */ /* 0x000fea0003800000 */
.L_x_111:
[C---:B------:R-:W-:Y:S02]  /*0150*/  LOP3.LUT R20, R13.reuse, 0x3, RZ, 0xc0, !PT ;  /* 0x000000030d147812 */ /* 0x040fe400078ec0ff */
[----:B------:R-:W-:-:S07]  /*0160*/  LOP3.LUT R13, R13, 0x7ffffffc, RZ, 0xc0, !PT ;  /* 0x7ffffffc0d0d7812 */ /* 0x000fce00078ec0ff */
.L_x_117:
[----:B01-3--:R-:W0:Y:S01]  /*0170*/  LDC.64 R6, c[0x0][0x390] ;  /* 0x0000e400ff067b82 */ /* 0x00be220000000a00 */
[----:B------:R-:W-:Y:S01]  /*0180*/  IMAD R3, R12, 0x3, RZ ;  /* 0x000000030c037824 */ /* 0x000fe200078e02ff */
[C---:B--2---:R-:W-:Y:S01]  /*0190*/  R2UR UR6, R18.reuse ;  /* 0x00000000120672ca */ /* 0x044fe200000e0000 */
[----:B------:R-:W1:Y:S01]  /*01a0*/  LDCU UR5, c[0x0][0x388] ;  /* 0x00007100ff0577ac */ /* 0x000e620008000800 */
[C---:B------:R-:W-:Y:S02]  /*01b0*/  R2UR UR7, R19.reuse ;  /* 0x00000000130772ca */ /* 0x040fe400000e0000 */
[C---:B------:R-:W-:Y:S02]  /*01c0*/  R2UR UR8, R18.reuse ;  /* 0x00000000120872ca */ /* 0x040fe400000e0000 */
[----:B------:R-:W-:Y:S01]  /*01d0*/  R2UR UR9, R19 ;  /* 0x00000000130972ca */ /* 0x000fe200000e0000 */
[----:B------:R-:W2:Y:S01]  /*01e0*/  LDC.64 R4, c[0x0][0x3a8] ;  /* 0x0000ea00ff047b82 */ /* 0x000ea20000000a00 */
[----:B------:R-:W-:-:S02]  /*01f0*/  R2UR UR10, R18 ;  /* 0x00000000120a72ca */ /* 0x000fc400000e0000 */
[----:B------:R-:W-:Y:S01]  /*0200*/  R2UR UR11, R19 ;  /* 0x00000000130b72ca */ /* 0x000fe200000e0000 */
[----:B0-----:R-:W-:-:S04]  /*0210*/  IMAD.WIDE R6, R3, 0x4, R6 ;  /* 0x0000000403067825 */ /* 0x001fc800078e0206 */
[----:B------:R-:W0:Y:S01]  /*0220*/  LDC.64 R2, c[0x0][0x3a0] ;  /* 0x0000e800ff027b82 */ /* 0x000e220000000a00 */
[----:B------:R-:W-:Y:S01]  /*0230*/  IMAD.MOV.U32 R15, RZ, RZ, 0x447a0000 ;  /* 0x447a0000ff0f7424 */ /* 0x000fe200078e00ff */
[----:B-----5:R3:W5:Y:S01]  /*0240*/  LDG.E R10, desc[UR6][R6.64] ;  /* 0x00000006060a7981 */ /* 0x020762000c1e1900 */
[----:B------:R-:W4:Y:S03]  /*0250*/  LDCU UR6, c[0x0][0x384] ;  /* 0x00007080ff0677ac */ /* 0x000f260008000800 */
[----:B------:R3:W5:Y:S04]  /*0260*/  LDG.E R0, desc[UR8][R6.64+0x4] ;  /* 0x0000040806007981 */ /* 0x000768000c1e1900 */
[----:B------:R3:W5:Y:S01]  /*0270*/  LDG.E R14, desc[UR10][R6.64+0x8] ;  /* 0x0000080a060e7981 */ /* 0x000762000c1e1900 */
[----:B-1----:R-:W-:Y:S01]  /*0280*/  UISETP.GE.U32.AND UP0, UPT, UR5, 0x4, UPT ;  /* 0x000000040500788c */ /* 0x002fe2000bf06070 */
[----:B--2---:R-:W-:-:S04]  /*0290*/  IMAD.WIDE R4, R12, 0x4, R4 ;  /* 0x000000040c047825 */ /* 0x004fc800078e0204 */
[----:B------:R-:W-:Y:S02]  /*02a0*/  IMAD.MOV.U32 R9, RZ, RZ, RZ ;  /* 0x000000ffff097224 */ /* 0x000fe400078e00ff */
[----:B0-----:R-:W-:-:S04]  /*02b0*/  IMAD.WIDE R2, R12, 0x4, R2 ;  /* 0x000000040c027825 */ /* 0x001fc800078e0202 */
[----:B------:R-:W-:Y:S01]  /*02c0*/  IMAD.IADD R12, R11, 0x1, R12 ;  /* 0x000000010b0c7824 */ /* 0x000fe200078e020c */
[----:B------:R3:W-:Y:S04]  /*02d0*/  STG.E desc[UR8][R2.64], R15 ;  /* 0x0000000f02007986 */ /* 0x0007e8000c101908 */
[----:B----4-:R-:W-:Y:S01]  /*02e0*/  ISETP.GE.AND P0, PT, R12, UR6, PT ;  /* 0x000000060c007c0c */ /* 0x010fe2000bf06270 */
[----:B------:R-:W-:-:S12]  /*02f0*/  BRA.U !UP0, `(.L_x_113) ;  /* 0x0000000508747547 */ /* 0x000fd8000b800000 */
[----:B---3--:R-:W-:-:S07]  /*0300*/  IMAD.MOV.U32 R15, RZ, RZ, RZ ;  /* 0x000000ffff0f7224 */ /* 0x008fce00078e00ff */
.L_x_114:
[----:B------:R-:W0:Y:S01]  /*0310*/  LDC.64 R6, c[0x0][0x398] ;  /* 0x0000e600ff067b82 */ /* 0x000e220000000a00 */
[C---:B------:R-:W-:Y:S01]  /*0320*/  R2UR UR8, R18.reuse ;  /* 0x00000000120872ca */ /* 0x040fe200000e0000 */
[----:B------:R-:W-:Y:S01]  /*0330*/  IMAD R17, R15, 0x3, RZ ;  /* 0x000000030f117824 */ /* 0x000fe200078e02ff */
[C---:B------:R-:W-:Y:S02]  /*0340*/  R2UR UR9, R19.reuse ;  /* 0x00000000130972ca */ /* 0x040fe400000e0000 */
[C---:B------:R-:W-:Y:S02]  /*0350*/  R2UR UR6, R18.reuse ;  /* 0x00000000120672ca */ /* 0x040fe400000e0000 */
[C---:B------:R-:W-:Y:S02]  /*0360*/  R2UR UR7, R19.reuse ;  /* 0x00000000130772ca */ /* 0x040fe400000e0000 */
[----:B------:R-:W-:Y:S02]  /*0370*/  R2UR UR10, R18 ;  /* 0x00000000120a72ca */ /* 0x000fe400000e0000 */
[----:B------:R-:W-:-:S09]  /*0380*/  R2UR UR11, R19 ;  /* 0x00000000130b72ca */ /* 0x000fd200000e0000 */
[----:B------:R-:W2:Y:S01]  /*0390*/  LDG.E R16, desc[UR6][R2.64] ;  /* 0x0000000602107981 */ /* 0x000ea2000c1e1900 */
[----:B0-----:R-:W-:-:S05]  /*03a0*/  IMAD.WIDE.U32 R8, R17, 0x4, R6 ;  /* 0x0000000411087825 */ /* 0x001fca00078e0006 */
[----:B------:R-:W3:Y:S04]  /*03b0*/  LDG.E R23, desc[UR8][R8.64+0x4] ;  /* 0x0000040808177981 */ /* 0x000ee8000c1e1900 */
[----:B------:R-:W4:Y:S04]  /*03c0*/  LDG.E R21, desc[UR6][R8.64] ;  /* 0x0000000608157981 */ /* 0x000f28000c1e1900 */
[----:B------:R-:W2:Y:S01]  /*03d0*/  LDG.E R25, desc[UR10][R8.64+0x8] ;  /* 0x0000080a08197981 */ /* 0x000ea2000c1e1900 */
[----:B------:R-:W-:Y:S02]  /*03e0*/  R2UR UR12, R18 ;  /* 0x00000000120c72ca */ /* 0x000fe400000e0000 */
[----:B------:R-:W-:-:S02]  /*03f0*/  R2UR UR13, R19 ;  /* 0x00000000130d72ca */ /* 0x000fc400000e0000 */
[----:B------:R-:W-:Y:S02]  /*0400*/  R2UR UR14, R18 ;  /* 0x00000000120e72ca */ /* 0x000fe400000e0000 */
[----:B------:R-:W-:Y:S01]  /*0410*/  R2UR UR15, R19 ;  /* 0x00000000130f72ca */ /* 0x000fe200000e0000 */
[----:B---3-5:R-:W-:Y:S01]  /*0420*/  FADD R23, -R0, R23 ;  /* 0x0000001700177221 */ /* 0x028fe20000000100 */
[----:B----4-:R-:W-:-:S03]  /*0430*/  FADD R21, -R10, R21 ;  /* 0x000000150a157221 */ /* 0x010fc60000000100 */
[----:B------:R-:W-:Y:S01]  /*0440*/  FMUL R22, R23, R23 ;  /* 0x0000001717167220 */ /* 0x000fe20000400000 */
[----:B--2---:R-:W-:-:S03]  /*0450*/  FADD R25, -R14, R25 ;  /* 0x000000190e197221 */ /* 0x004fc60000000100 */
[----:B------:R-:W-:-:S04]  /*0460*/  FFMA R22, R21, R21, R22 ;  /* 0x0000001515167223 */ /* 0x000fc80000000016 */
[----:B------:R-:W-:-:S05]  /*0470*/  FFMA R27, R25, R25, R22 ;  /* 0x00000019191b7223 */ /* 0x000fca0000000016 */
[----:B------:R-:W-:-:S13]  /*0480*/  FSETP.GEU.AND P1, PT, R27, R16, PT ;  /* 0x000000101b00720b */ /* 0x000fda0003f2e000 */
[C---:B------:R-:W-:Y:S02]  /*0490*/  @!P1 R2UR UR6, R18.reuse ;  /* 0x00000000120692ca */ /* 0x040fe400000e0000 */
[C---:B------:R-:W-:Y:S02]  /*04a0*/  @!P1 R2UR UR7, R19.reuse ;  /* 0x00000000130792ca */ /* 0x040fe400000e0000 */
[----:B------:R-:W-:Y:S02]  /*04b0*/  @!P1 R2UR UR8, R18 ;  /* 0x00000000120892ca */ /* 0x000fe400000e0000 */
[----:B------:R-:W-:-:S09]  /*04c0*/  @!P1 R2UR UR9, R19 ;  /* 0x00000000130992ca */ /* 0x000fd200000e0000 */
[----:B------:R0:W-:Y:S04]  /*04d0*/  @!P1 STG.E desc[UR6][R2.64], R27 ;  /* 0x0000001b02009986 */ /* 0x0001e8000c101906 */
[----:B------:R-:W-:Y:S04]  /*04e0*/  @!P1 STG.E desc[UR8][R4.64], R15 ;  /* 0x0000000f04009986 */ /* 0x000fe8000c101908 */
[----:B------:R-:W2:Y:S04]  /*04f0*/  LDG.E R23, desc[UR12][R8.64+0x10] ;  /* 0x0000100c08177981 */ /* 0x000ea8000c1e1900 */
[----:B------:R-:W3:Y:S04]  /*0500*/  LDG.E R21, desc[UR10][R8.64+0xc] ;  /* 0x00000c0a08157981 */ /* 0x000ee8000c1e1900 */
[----:B------:R1:W4:Y:S04]  /*0510*/  LDG.E R25, desc[UR14][R8.64+0x14] ;  /* 0x0000140e08197981 */ /* 0x000328000c1e1900 */
[----:B------:R-:W4:Y:S01]  /*0520*/  @!P1 LDG.E R16, desc[UR6][R2.64] ;  /* 0x0000000602109981 */ /* 0x000f22000c1e1900 */
[----:B-1----:R-:W-:-:S04]  /*0530*/  VIADD R9, R17, 0x6 ;  /* 0x0000000611097836 */ /* 0x002fc80000000000 */
[----:B------:R-:W-:-:S04]  /*0540*/  IMAD.WIDE.U32 R8, R9, 0x4, R6 ;  /* 0x0000000409087825 */ /* 0x000fc800078e0006 */
[----:B--2---:R-:W-:Y:S01]  /*0550*/  FADD R23, -R0, R23 ;  /* 0x0000001700177221 */ /* 0x004fe20000000100 */
[----:B---3--:R-:W-:-:S03]  /*0560*/  FADD R21, -R10, R21 ;  /* 0x000000150a157221 */ /* 0x008fc60000000100 */
[----:B------:R-:W-:Y:S01]  /*0570*/  FMUL R22, R23, R23 ;  /* 0x0000001717167220 */ /* 0x000fe20000400000 */
[----:B----4-:R-:W-:-:S03]  /*0580*/  FADD R25, -R14, R25 ;  /* 0x000000190e197221 */ /* 0x010fc60000000100 */
[----:B------:R-:W-:-:S04]  /*0590*/  FFMA R22, R21, R21, R22 ;  /* 0x0000001515167223 */ /* 0x000fc80000000016 */
[----:B------:R-:W-:-:S05]  /*05a0*/  FFMA R29, R25, R25, R22 ;  /* 0x00000019191d7223 */ /* 0x000fca0000000016 */
[----:B------:R-:W-:-:S13]  /*05b0*/  FSETP.GEU.AND P1, PT, R29, R16, PT ;  /* 0x000000101d00720b */ /* 0x000fda0003f2e000 */
[C---:B------:R-:W-:Y:S02]  /*05c0*/  @!P1 R2UR UR6, R18.reuse ;  /* 0x00000000120692ca */ /* 0x040fe400000e0000 */
[C---:B------:R-:W-:Y:S02]  /*05d0*/  @!P1 R2UR UR7, R19.reuse ;  /* 0x00000000130792ca */ /* 0x040fe400000e0000 */
[----:B------:R-:W-:Y:S02]  /*05e0*/  @!P1 R2UR UR8, R18 ;  /* 0x00000000120892ca */ /* 0x000fe400000e0000 */
[----:B------:R-:W-:Y:S01]  /*05f0*/  @!P1 R2UR UR9, R19 ;  /* 0x00000000130992ca */ /* 0x000fe200000e0000 */
[----:B------:R-:W-:-:S08]  /*0600*/  @!P1 VIADD R21, R15, 0x1 ;  /* 0x000000010f159836 */ /* 0x000fd00000000000 */
[----:B------:R-:W-:Y:S04]  /*0610*/  @!P1 STG.E desc[UR6][R2.64], R29 ;  /* 0x0000001d02009986 */ /* 0x000fe8000c101906 */
[----:B------:R1:W-:Y:S04]  /*0620*/  @!P1 STG.E desc[UR8][R4.64], R21 ;  /* 0x0000001504009986 */ /* 0x0003e8000c101908 */
[----:B------:R-:W2:Y:S04]  /*0630*/  LDG.E R25, desc[UR12][R8.64+0x4] ;  /* 0x0000040c08197981 */ /* 0x000ea8000c1e1900 */
[----:B------:R-:W3:Y:S04]  /*0640*/  LDG.E R23, desc[UR10][R8.64] ;  /* 0x0000000a08177981 */ /* 0x000ee8000c1e1900 */
[----:B0-----:R-:W4:Y:S04]  /*0650*/  LDG.E R27, desc[UR14][R8.64+0x8] ;  /* 0x0000080e081b7981 */ /* 0x001f28000c1e1900 */
[----:B------:R-:W4:Y:S01]  /*0660*/  @!P1 LDG.E R16, desc[UR6][R2.64] ;  /* 0x0000000602109981 */ /* 0x000f22000c1e1900 */
[----:B------:R-:W-:-:S04]  /*0670*/  VIADD R17, R17, 0x9 ;  /* 0x0000000911117836 */ /* 0x000fc80000000000 */
        /* <DEDUP_REMOVED lines=13> */
[----:B------:R0:W-:Y:S04]  /*0750*/  @!P1 STG.E desc[UR6][R2.64], R27 ;  /* 0x0000001b02009986 */ /* 0x0001e8000c101906 */
[----:B------:R0:W-:Y:S04]  /*0760*/  @!P1 STG.E desc[UR8][R4.64], R9 ;  /* 0x0000000904009986 */ /* 0x0001e8000c101908 */
[----:B-1----:R-:W2:Y:S04]  /*0770*/  LDG.E R21, desc[UR12][R6.64+0x4] ;  /* 0x0000040c06157981 */ /* 0x002ea8000c1e1900 */
[----:B------:R-:W3:Y:S04]  /*0780*/  LDG.E R17, desc[UR10][R6.64] ;  /* 0x0000000a06117981 */ /* 0x000ee8000c1e1900 */
[----:B------:R-:W4:Y:S04]  /*0790*/  LDG.E R23, desc[UR14][R6.64+0x8] ;  /* 0x0000080e06177981 */ /* 0x000f28000c1e1900 */
[----:B------:R-:W4:Y:S01]  /*07a0*/  @!P1 LDG.E R16, desc[UR6][R2.64] ;  /* 0x0000000602109981 */ /* 0x000f22000c1e1900 */
        /* <DEDUP_REMOVED lines=11> */
[C---:B------:R-:W-:Y:S02]  /*0860*/  @!P1 VIADD R7, R15.reuse, 0x3 ;  /* 0x000000030f079836 */ /* 0x040fe40000000000 */
[----:B------:R-:W-:-:S06]  /*0870*/  VIADD R15, R15, 0x4 ;  /* 0x000000040f0f7836 */ /* 0x000fcc0000000000 */
[----:B------:R0:W-:Y:S04]  /*0880*/  @!P1 STG.E desc[UR6][R2.64], R23 ;  /* 0x0000001702009986 */ /* 0x0001e8000c101906 */
[----:B------:R0:W-:Y:S01]  /*0890*/  @!P1 STG.E desc[UR8][R4.64], R7 ;  /* 0x0000000704009986 */ /* 0x0001e2000c101908 */
[----:B------:R-:W-:-:S13]  /*08a0*/  ISETP.NE.AND P1, PT, R15, R13, PT ;  /* 0x0000000d0f00720c */ /* 0x000fda0003f25270 */
[----:B0-----:R-:W-:Y:S05]  /*08b0*/  @P1 BRA `(.L_x_114) ;  /* 0xfffffff800941947 */ /* 0x001fea000383ffff */
[----:B------:R-:W-:-:S07]  /*08c0*/  IMAD.MOV.U32 R9, RZ, RZ, R13 ;  /* 0x000000ffff097224 */ /* 0x000fce00078e000d */
.L_x_113:
[----:B------:R-:W-:-:S13]  /*08d0*/  ISETP.NE.AND P1, PT, R20, RZ, PT ;  /* 0x000000ff1400720c */ /* 0x000fda0003f25270 */
[----:B------:R-:W-:Y:S05]  /*08e0*/  @!P1 BRA `(.L_x_115) ;  /* 0x0000000400409947 */ /* 0x000fea0003800000 */
[----:B------:R-:W0:Y:S01]  /*08f0*/  LDCU UR5, c[0x0][0x388] ;  /* 0x00007100ff0577ac */ /* 0x000e220008000800 */
[----:B------:R-:W-:Y:S01]  /*0900*/  ISETP.NE.AND P1, PT, R20, 0x1, PT ;  /* 0x000000011400780c */ /* 0x000fe20003f25270 */
[----:B0-----:R-:W-:-:S12]  /*0910*/  ULOP3.LUT UP0, URZ, UR5, 0x1, URZ, 0xc0, !UPT ;  /* 0x0000000105ff7892 */ /* 0x001fd8000f80c0ff */
[----:B------:R-:W-:Y:S05]  /*0920*/  @!P1 BRA `(.L_x_116) ;  /* 0x0000000000c49947 */ /* 0x000fea0003800000 */
[----:B---3--:R-:W0:Y:S01]  /*0930*/  LDC.64 R6, c[0x0][0x398] ;  /* 0x0000e600ff067b82 */ /* 0x008e220000000a00 */
        /* <DEDUP_REMOVED lines=27> */
[----:B------:R-:W-:Y:S04]  /*0af0*/  @!P1 STG.E desc[UR6][R2.64], R23 ;  /* 0x0000001702009986 */ /* 0x000fe8000c101906 */
[----:B------:R0:W-:Y:S04]  /*0b00*/  @!P1 STG.E desc[UR8][R4.64], R9 ;  /* 0x0000000904009986 */ /* 0x0001e8000c101908 */
[----:B------:R-:W2:Y:S04]  /*0b10*/  LDG.E R17, desc[UR12][R6.64+0x10] ;  /* 0x0000100c06117981 */ /* 0x000ea8000c1e1900 */
        /* <DEDUP_REMOVED lines=16> */
[----:B------:R1:W-:Y:S01]  /*0c20*/  @!P1 STG.E desc[UR8][R4.64], R7 ;  /* 0x0000000704009986 */ /* 0x0003e2000c101908 */
[----:B0-----:R-:W-:-:S07]  /*0c30*/  VIADD R9, R9, 0x2 ;  /* 0x0000000209097836 */ /* 0x001fce0000000000 */
.L_x_116:
[----:B------:R-:W-:Y:S05]  /*0c40*/  BRA.U !UP0, `(.L_x_115) ;  /* 0x0000000108687547 */ /* 0x000fea000b800000 */
[----:B-1-3--:R-:W0:Y:S01]  /*0c50*/  LDC.64 R6, c[0x0][0x398] ;  /* 0x0000e600ff067b82 */ /* 0x00ae220000000a00 */
        /* <DEDUP_REMOVED lines=24> */
[----:B------:R0:W-:Y:S02]  /*0de0*/  @!P1 STG.E desc[UR8][R4.64], R9 ;  /* 0x0000000904009986 */ /* 0x0001e4000c101908 */
.L_x_115:
[----:B------:R-:W-:Y:S05]  /*0df0*/  @!P0 BRA `(.L_x_117) ;  /* 0xfffffff000dc8947 */ /* 0x000fea000383ffff */
.L_x_110:
[----:B------:R-:W-:Y:S05]  /*0e00*/  BSYNC.RECONVERGENT B0 ;  /* 0x0000000000007941 */ /* 0x000fea0003800200 */
.L_x_109:
[----:B------:R-:W-:Y:S06]  /*0e10*/  BAR.SYNC.DEFER_BLOCKING 0x0 ;  /* 0x0000000000007b1d */ /* 0x000fec0000010000 */
[----:B------:R-:W-:Y:S05]  /*0e20*/  EXIT ;  /* 0x000000000000794d */ /* 0x000fea0003800000 */
.L_x_118:
        /* <DEDUP_REMOVED lines=13> */
.L_x_168:


//--------------------- .text._Z30farthestpointsamplingallKerneliiiPKfPfPi --------------------------
	.section	.text._Z30farthestpointsamplingallKerneliiiPKfPfPi,"ax",@progbits
	.align	128
        .global         _Z30farthestpointsamplingallKerneliiiPKfPfPi
        .type           _Z30farthestpointsamplingallKerneliiiPKfPfPi,@function
        .size           _Z30farthestpointsamplingallKerneliiiPKfPfPi,(.L_x_169 - _Z30farthestpointsamplingallKerneliiiPKfPfPi)
        .other          _Z30farthestpointsamplingallKerneliiiPKfPfPi,@"STO_CUDA_ENTRY STV_DEFAULT"
_Z30farthestpointsamplingallKerneliiiPKfPfPi:
.text._Z30farthestpointsamplingallKerneliiiPKfPfPi:
[----:B------:R-:W-:Y:S08]  /*0000*/  LDC R1, c[0x0][0x37c] ;  /* 0x0000df00ff017b82 */ /* 0x000ff00000000800 */
[----:B------:R-:W0:Y:S02]  /*0010*/  LDC R0, c[0x0][0x388] ;  /* 0x0000e200ff007b82 */ /* 0x000e240000000800 */
[----:B0-----:R-:W-:-:S13]  /*0020*/  ISETP.GE.AND P0, PT, R0, 0x1, PT ;  /* 0x000000010000780c */ /* 0x001fda0003f06270 */
[----:B------:R-:W-:Y:S05]  /*0030*/  @!P0 EXIT ;  /* 0x000000000000894d */ /* 0x000fea0003800000 */
[----:B------:R-:W0:Y:S08]  /*0040*/  S2UR UR4, SR_CTAID.X ;  /* 0x00000000000479c3 */ /* 0x000e300000002500 */
[----:B------:R-:W0:Y:S02]  /*0050*/  LDC R0, c[0x0][0x380] ;  /* 0x0000e000ff007b82 */ /* 0x000e240000000800 */
[----:B0-----:R-:W-:-:S13]  /*0060*/  ISETP.LE.AND P0, PT, R0, UR4, PT ;  /* 0x0000000400007c0c */ /* 0x001fda000bf03270 */
[----:B------:R-:W-:Y:S05]  /*0070*/  @P0 EXIT ;  /* 0x000000000000094d */ /* 0x000fea0003800000 */
[----:B------:R-:W0:Y:S01]  /*0080*/  LDC R5, c[0x0][0x360] ;  /* 0x0000d800ff057b82 */ /* 0x000e220000000800 */
[----:B------:R-:W1:Y:S01]  /*0090*/  S2R R4, SR_TID.X ;  /* 0x0000000000047919 */ /* 0x000e620000002100 */
[----:B------:R-:W2:Y:S01]  /*00a0*/  LDCU.64 UR10, c[0x0][0x358] ;  /* 0x00006b00ff0a77ac */ /* 0x000ea20008000a00 */
[----:B------:R-:W3:Y:S05]  /*00b0*/  LDCU UR9, c[0x0][0x370] ;  /* 0x00006e00ff0977ac */ /* 0x000eea0008000800 */
[----:B------:R-:W4:Y:S01]  /*00c0*/  LDC R9, c[0x0][0x384] ;  /* 0x0000e100ff097b82 */ /* 0x000f220000000800 */
[----:B------:R-:W-:Y:S01]  /*00d0*/  UMOV UR7, UR4 ;  /* 0x0000000400077c82 */ /* 0x000fe20008000000 */
[----:B0-----:R-:W0:Y:S01]  /*00e0*/  I2F.U32.RP R6, R5 ;  /* 0x0000000500067306 */ /* 0x001e220000209000 */
[----:B------:R-:W-:-:S02]  /*00f0*/  ISETP.NE.U32.AND P2, PT, R5, RZ, PT ;  /* 0x000000ff0500720c */ /* 0x000fc40003f45070 */
[C---:B----4-:R-:W-:Y:S01]  /*0100*/  VIMNMX R0, PT, PT, R9.reuse, 0xc00, PT ;  /* 0x00000c0009007848 */ /* 0x050fe20003fe0100 */
[----:B-1----:R-:W-:Y:S02]  /*0110*/  IMAD.IADD R7, R4, 0x1, R5 ;  /* 0x0000000104077824 */ /* 0x002fe400078e0205 */
[----:B------:R-:W-:Y:S02]  /*0120*/  IMAD R17, R9, 0x3, RZ ;  /* 0x0000000309117824 */ /* 0x000fe400078e02ff */
[----:B------:R-:W-:Y:S01]  /*0130*/  IMAD R0, R0, 0x3, RZ ;  /* 0x0000000300007824 */ /* 0x000fe200078e02ff */
[----:B0-----:R-:W0:Y:S04]  /*0140*/  MUFU.RCP R6, R6 ;  /* 0x0000000600067308 */ /* 0x001e280000001000 */
[----:B------:R-:W-:-:S02]  /*0150*/  ISETP.GE.AND P0, PT, R7, R0, PT ;  /* 0x000000000700720c */ /* 0x000fc40003f06270 */
[----:B------:R-:W-:Y:S01]  /*0160*/  VIMNMX R0, PT, PT, R0, R7, !PT ;  /* 0x0000000700007248 */ /* 0x000fe20007fe0100 */
[----:B0-----:R-:W-:Y:S01]  /*0170*/  VIADD R2, R6, 0xffffffe ;  /* 0x0ffffffe06027836 */ /* 0x001fe20000000000 */
[----:B------:R-:W-:-:S03]  /*0180*/  SEL R6, RZ, 0x1, P0 ;  /* 0x00000001ff067807 */ /* 0x000fc60000000000 */
[----:B------:R0:W1:Y:S01]  /*0190*/  F2I.FTZ.U32.TRUNC.NTZ R3, R2 ;  /* 0x0000000200037305 */ /* 0x000062000021f000 */
[----:B------:R-:W-:Y:S01]  /*01a0*/  IADD3 R0, PT, PT, R0, -R7, -R6 ;  /* 0x8000000700007210 */ /* 0x000fe20007ffe806 */
[----:B0-----:R-:W-:Y:S02]  /*01b0*/  HFMA2 R2, -RZ, RZ, 0, 0 ;  /* 0x00000000ff027431 */ /* 0x001fe400000001ff */
[----:B-1----:R-:W-:-:S04]  /*01c0*/  IMAD.MOV R8, RZ, RZ, -R3 ;  /* 0x000000ffff087224 */ /* 0x002fc800078e0a03 */
[----:B------:R-:W-:-:S04]  /*01d0*/  IMAD R11, R8, R5, RZ ;  /* 0x00000005080b7224 */ /* 0x000fc800078e02ff */
[----:B------:R-:W-:-:S06]  /*01e0*/  IMAD.HI.U32 R3, R3, R11, R2 ;  /* 0x0000000b03037227 */ /* 0x000fcc00078e0002 */
[----:B------:R-:W-:-:S04]  /*01f0*/  IMAD.HI.U32 R3, R3, R0, RZ ;  /* 0x0000000003037227 */ /* 0x000fc800078e00ff */
[----:B------:R-:W-:-:S04]  /*0200*/  IMAD.MOV R2, RZ, RZ, -R3 ;  /* 0x000000ffff027224 */ /* 0x000fc800078e0a03 */
[----:B------:R-:W-:Y:S01]  /*0210*/  IMAD R0, R5, R2, R0 ;  /* 0x0000000205007224 */ /* 0x000fe200078e0200 */
[----:B------:R-:W-:-:S04]  /*0220*/  SHF.L.U32 R2, R4, 0x1, RZ ;  /* 0x0000000104027819 */ /* 0x000fc800000006ff */
[----:B------:R-:W-:-:S13]  /*0230*/  ISETP.GE.U32.AND P0, PT, R0, R5, PT ;  /* 0x000000050000720c */ /* 0x000fda0003f06070 */
[----:B------:R-:W-:Y:S01]  /*0240*/  @P0 IMAD.IADD R0, R0, 0x1, -R5 ;  /* 0x0000000100000824 */ /* 0x000fe200078e0a05 */
[----:B------:R-:W-:-:S04]  /*0250*/  @P0 IADD3 R3, PT, PT, R3, 0x1, RZ ;  /* 0x0000000103030810 */ /* 0x000fc80007ffe0ff */
[----:B------:R-:W-:Y:S01]  /*0260*/  ISETP.GE.U32.AND P1, PT, R0, R5, PT ;  /* 0x000000050000720c */ /* 0x000fe20003f26070 */
[----:B------:R-:W-:-:S12]  /*0270*/  IMAD R0, R9, UR4, R4 ;  /* 0x0000000409007c24 */ /* 0x000fd8000f8e0204 */
[----:B------:R-:W-:Y:S01]  /*0280*/  @P1 VIADD R3, R3, 0x1 ;  /* 0x0000000103031836 */ /* 0x000fe20000000000 */
[----:B------:R-:W-:-:S05]  /*0290*/  @!P2 LOP3.LUT R3, RZ, R5, RZ, 0x33, !PT ;  /* 0x00000005ff03a212 */ /* 0x000fca00078e33ff */
[----:B--23--:R-:W-:-:S07]  /*02a0*/  IMAD.IADD R3, R6, 0x1, R3 ;  /* 0x0000000106037824 */ /* 0x00cfce00078e0203 */
.L_x_136:
[C---:B------:R-:W-:Y:S01]  /*02b0*/  ISETP.NE.AND P0, PT, R4.reuse, RZ, PT ;  /* 0x000000ff0400720c */ /* 0x040fe20003f05270 */
[----:B01----:R-:W0:Y:S01]  /*02c0*/  LDC R13, c[0x0][0x384] ;  /* 0x0000e100ff0d7b82 */ /* 0x003e220000000800 */
[----:B------:R-:W-:Y:S11]  /*02d0*/  BSSY.RECONVERGENT B0, `(.L_x_119) ;  /* 0x0000011000007945 */ /* 0x000ff60003800200 */
[----:B------:R-:W1:Y:S08]  /*02e0*/  @!P0 LDC R9, c[0x0][0x388] ;  /* 0x0000e200ff098b82 */ /* 0x000e700000000800 */
[----:B--2---:R-:W2:Y:S01]  /*02f0*/  @!P0 LDC.64 R6, c[0x0][0x3a0] ;  /* 0x0000e800ff068b82 */ /* 0x004ea20000000a00 */
[----:B0-----:R-:W-:Y:S01]  /*0300*/  ISETP.GE.AND P1, PT, R4, R13, PT ;  /* 0x0000000d0400720c */ /* 0x001fe20003f26270 */
[----:B-1----:R-:W-:-:S04]  /*0310*/  @!P0 IMAD R9, R9, UR4, RZ ;  /* 0x0000000409098c24 */ /* 0x002fc8000f8e02ff */
[----:B--2---:R-:W-:-:S05]  /*0320*/  @!P0 IMAD.WIDE R6, R9, 0x4, R6 ;  /* 0x0000000409068825 */ /* 0x004fca00078e0206 */
[----:B------:R0:W-:Y:S03]  /*0330*/  @!P0 STG.E desc[UR10][R6.64], RZ ;  /* 0x000000ff06008986 */ /* 0x0001e6000c10190a */
[----:B------:R-:W-:Y:S05]  /*0340*/  @P1 BRA `(.L_x_120) ;  /* 0x0000000000241947 */ /* 0x000fea0003800000 */
[----:B------:R-:W1:Y:S01]  /*0350*/  LDC.64 R8, c[0x0][0x398] ;  /* 0x0000e600ff087b82 */ /* 0x000e620000000a00 */
[----:B------:R-:W-:Y:S02]  /*0360*/  IMAD.MOV.U32 R10, RZ, RZ, R4 ;  /* 0x000000ffff0a7224 */ /* 0x000fe400078e0004 */
[----:B------:R-:W-:-:S07]  /*0370*/  IMAD.MOV.U32 R11, RZ, RZ, 0x7e967699 ;  /* 0x7e967699ff0b7424 */ /* 0x000fce00078e00ff */
.L_x_121:
[----:B0-2---:R-:W-:Y:S01]  /*0380*/  IMAD R7, R13, UR7, R10 ;  /* 0x000000070d077c24 */ /* 0x005fe2000f8e020a */
[----:B------:R-:W-:-:S03]  /*0390*/  IADD3 R10, PT, PT, R5, R10, RZ ;  /* 0x0000000a050a7210 */ /* 0x000fc60007ffe0ff */
[----:B-1----:R-:W-:Y:S01]  /*03a0*/  IMAD.WIDE.U32 R6, R7, 0x4, R8 ;  /* 0x0000000407067825 */ /* 0x002fe200078e0008 */
[----:B------:R-:W-:-:S04]  /*03b0*/  ISETP.GE.AND P0, PT, R10, R13, PT ;  /* 0x0000000d0a00720c */ /* 0x000fc80003f06270 */
[----:B------:R2:W-:Y:S09]  /*03c0*/  STG.E desc[UR10][R6.64], R11 ;  /* 0x0000000b06007986 */ /* 0x0005f2000c10190a */
[----:B------:R-:W-:Y:S05]  /*03d0*/  @!P0 BRA `(.L_x_121) ;  /* 0xfffffffc00e88947 */ /* 0x000fea000383ffff */
.L_x_120:
[----:B------:R-:W-:Y:S05]  /*03e0*/  BSYNC.RECONVERGENT B0 ;  /* 0x0000000000007941 */ /* 0x000fea0003800200 */
.L_x_119:
[----:B------:R-:W1:Y:S01]  /*03f0*/  LDCU UR5, c[0x0][0x384] ;  /* 0x00007080ff0577ac */ /* 0x000e620008000800 */
[----:B------:R-:W-:Y:S01]  /*0400*/  BSSY.RECONVERGENT B0, `(.L_x_122) ;  /* 0x0000046000007945 */ /* 0x000fe20003800200 */
[----:B-1----:R-:W-:-:S04]  /*0410*/  UISETP.LT.AND UP0, UPT, UR5, 0xc00, UPT ;  /* 0x00000c000500788c */ /* 0x002fc8000bf01270 */
[----:B------:R-:W-:-:S04]  /*0420*/  USEL UR5, UR5, 0xc00, UP0 ;  /* 0x00000c0005057887 */ /* 0x000fc80008000000 */
[----:B------:R-:W-:-:S06]  /*0430*/  UIMAD UR5, UR5, 0x3, URZ ;  /* 0x00000003050578a4 */ /* 0x000fcc000f8e02ff */
[----:B------:R-:W-:-:S13]  /*0440*/  ISETP.GE.AND P0, PT, R4, UR5, PT ;  /* 0x0000000504007c0c */ /* 0x000fda000bf06270 */
[----:B------:R-:W-:Y:S05]  /*0450*/  @P0 BRA `(.L_x_123) ;  /* 0x0000000400000947 */ /* 0x000fea0003800000 */
[C---:B------:R-:W-:Y:S01]  /*0460*/  LOP3.LUT R12, R3.reuse, 0x3, RZ, 0xc0, !PT ;  /* 0x00000003030c7812 */ /* 0x040fe200078ec0ff */
[----:B------:R-:W-:Y:S01]  /*0470*/  BSSY.RECONVERGENT B1, `(.L_x_124) ;  /* 0x0000021000017945 */ /* 0x000fe20003800200 */
[----:B------:R-:W-:Y:S01]  /*0480*/  ISETP.GE.U32.AND P0, PT, R3, 0x3, PT ;  /* 0x000000030300780c */ /* 0x000fe20003f06070 */
[----:B0-2---:R-:W-:Y:S01]  /*0490*/  IMAD.SHL.U32 R6, R5, 0x4, RZ ;  /* 0x0000000405067824 */ /* 0x005fe200078e00ff */
[----:B------:R-:W-:Y:S01]  /*04a0*/  ISETP.NE.AND P1, PT, R12, 0x3, PT ;  /* 0x000000030c00780c */ /* 0x000fe20003f25270 */
[----:B------:R-:W-:Y:S02]  /*04b0*/  IMAD R7, R17, UR4, RZ ;  /* 0x0000000411077c24 */ /* 0x000fe4000f8e02ff */
[----:B------:R-:W-:-:S10]  /*04c0*/  IMAD.MOV.U32 R16, RZ, RZ, R4 ;  /* 0x000000ffff107224 */ /* 0x000fd400078e0004 */
[----:B------:R-:W-:Y:S05]  /*04d0*/  @!P1 BRA `(.L_x_125) ;  /* 0x0000000000689947 */ /* 0x000fea0003800000 */
[----:B------:R-:W0:Y:S01]  /*04e0*/  LDC.64 R8, c[0x0][0x390] ;  /* 0x0000e400ff087b82 */ /* 0x000e220000000a00 */
[----:B------:R-:W-:-:S05]  /*04f0*/  IADD3 R11, PT, PT, R7, R4, RZ ;  /* 0x00000004070b7210 */ /* 0x000fca0007ffe0ff */
[----:B0-----:R-:W-:-:S05]  /*0500*/  IMAD.WIDE R8, R11, 0x4, R8 ;  /* 0x000000040b087825 */ /* 0x001fca00078e0208 */
[----:B------:R-:W2:Y:S01]  /*0510*/  LDG.E.CONSTANT R10, desc[UR10][R8.64] ;  /* 0x0000000a080a7981 */ /* 0x000ea2000c1e9900 */
[----:B------:R-:W0:Y:S01]  /*0520*/  S2UR UR8, SR_CgaCtaId ;  /* 0x00000000000879c3 */ /* 0x000e220000008800 */
[----:B------:R-:W-:Y:S01]  /*0530*/  UMOV UR6, 0x400 ;  /* 0x0000040000067882 */ /* 0x000fe20000000000 */
[----:B------:R-:W-:Y:S01]  /*0540*/  ISETP.NE.AND P1, PT, R12, RZ, PT ;  /* 0x000000ff0c00720c */ /* 0x000fe20003f25270 */
[----:B------:R-:W-:Y:S01]  /*0550*/  UIADD3 UR6, UPT, UPT, UR6, 0x1000, URZ ;  /* 0x0000100006067890 */ /* 0x000fe2000fffe0ff */
[----:B------:R-:W-:-:S03]  /*0560*/  IMAD.IADD R16, R4, 0x1, R5 ;  /* 0x0000000104107824 */ /* 0x000fc600078e0205 */
[----:B0-----:R-:W-:-:S06]  /*0570*/  ULEA UR6, UR8, UR6, 0x18 ;  /* 0x0000000608067291 */ /* 0x001fcc000f8ec0ff */
[----:B------:R-:W-:-:S05]  /*0580*/  LEA R13, R4, UR6, 0x2 ;  /* 0x00000006040d7c11 */ /* 0x000fca000f8e10ff */
[----:B--2---:R0:W-:Y:S01]  /*0590*/  STS [R13], R10 ;  /* 0x0000000a0d007388 */ /* 0x0041e20000000800 */
[----:B------:R-:W-:Y:S05]  /*05a0*/  @!P1 BRA `(.L_x_125) ;  /* 0x0000000000349947 */ /* 0x000fea0003800000 */
[----:B------:R-:W-:Y:S02]  /*05b0*/  ISETP.NE.AND P1, PT, R12, 0x1, PT ;  /* 0x000000010c00780c */ /* 0x000fe40003f25270 */
[----:B------:R-:W-:-:S05]  /*05c0*/  IADD3 R8, P2, PT, R6, R8, RZ ;  /* 0x0000000806087210 */ /* 0x000fca0007f5e0ff */
[----:B------:R-:W-:-:S06]  /*05d0*/  IMAD.X R9, RZ, RZ, R9, P2 ;  /* 0x000000ffff097224 */ /* 0x000fcc00010e0609 */
[----:B0-----:R-:W-:Y:S02]  /*05e0*/  @P1 IADD3 R10, P2, PT, R6, R8, RZ ;  /* 0x00000008060a1210 */ /* 0x001fe40007f5e0ff */
[----:B------:R-:W2:Y:S02]  /*05f0*/  LDG.E.CONSTANT R8, desc[UR10][R8.64] ;  /* 0x0000000a08087981 */ /* 0x000ea4000c1e9900 */
[----:B------:R-:W-:-:S05]  /*0600*/  @P1 IADD3.X R11, PT, PT, RZ, R9, RZ, P2, !PT ;  /* 0x00000009ff0b1210 */ /* 0x000fca00017fe4ff */
[----:B------:R-:W3:Y:S01]  /*0610*/  @P1 LDG.E.CONSTANT R10, desc[UR10][R10.64] ;  /* 0x0000000a0a0a1981 */ /* 0x000ee2000c1e9900 */
[----:B------:R-:W-:-:S04]  /*0620*/  IMAD.IADD R15, R13, 0x1, R6 ;  /* 0x000000010d0f7824 */ /* 0x000fc800078e0206 */
[----:B------:R-:W-:Y:S01]  /*0630*/  @P1 IMAD.IADD R13, R6, 0x1, R15 ;  /* 0x00000001060d1824 */ /* 0x000fe200078e020f */
[----:B------:R-:W-:-:S05]  /*0640*/  IADD3 R16, PT, PT, R16, R5, RZ ;  /* 0x0000000510107210 */ /* 0x000fca0007ffe0ff */
[----:B------:R-:W-:Y:S01]  /*0650*/  @P1 IMAD.IADD R16, R16, 0x1, R5 ;  /* 0x0000000110101824 */ /* 0x000fe200078e0205 */
[----:B--2---:R1:W-:Y:S04]  /*0660*/  STS [R15], R8 ;  /* 0x000000080f007388 */ /* 0x0043e80000000800 */
[----:B---3--:R1:W-:Y:S02]  /*0670*/  @P1 STS [R13], R10 ;  /* 0x0000000a0d001388 */ /* 0x0083e40000000800 */
.L_x_125:
[----:B------:R-:W-:Y:S05]  /*0680*/  BSYNC.RECONVERGENT B1 ;  /* 0x0000000000017941 */ /* 0x000fea0003800200 */
.L_x_124:
[----:B------:R-:W-:Y:S05]  /*0690*/  @!P0 BRA `(.L_x_123) ;  /* 0x0000000000708947 */ /* 0x000fea0003800000 */
[----:B------:R-:W2:Y:S01]  /*06a0*/  S2R R11, SR_CgaCtaId ;  /* 0x00000000000b7919 */ /* 0x000ea20000008800 */
[----:B-1----:R-:W1:Y:S01]  /*06b0*/  LDC.64 R8, c[0x0][0x390] ;  /* 0x0000e400ff087b82 */ /* 0x002e620000000a00 */
[----:B0-----:R-:W-:-:S05]  /*06c0*/  MOV R10, 0x400 ;  /* 0x00000400000a7802 */ /* 0x001fca0000000f00 */
[----:B------:R-:W-:-:S05]  /*06d0*/  VIADD R10, R10, 0x1000 ;  /* 0x000010000a0a7836 */ /* 0x000fca0000000000 */
[----:B--2---:R-:W-:-:S07]  /*06e0*/  LEA R29, R11, R10, 0x18 ;  /* 0x0000000a0b1d7211 */ /* 0x004fce00078ec0ff */
.L_x_126:
[----:B------:R-:W-:-:S05]  /*06f0*/  IADD3 R19, PT, PT, R7, R16, RZ ;  /* 0x0000001007137210 */ /* 0x000fca0007ffe0ff */
[----:B01----:R-:W-:-:S03]  /*0700*/  IMAD.WIDE R18, R19, 0x4, R8 ;  /* 0x0000000413127825 */ /* 0x003fc600078e0208 */
[----:B------:R-:W-:-:S03]  /*0710*/  IADD3 R14, P0, PT, R6, R18, RZ ;  /* 0x00000012060e7210 */ /* 0x000fc60007f1e0ff */
[----:B------:R-:W2:Y:S02]  /*0720*/  LDG.E.CONSTANT R18, desc[UR10][R18.64] ;  /* 0x0000000a12127981 */ /* 0x000ea4000c1e9900 */
[----:B------:R-:W-:Y:S01]  /*0730*/  IMAD.X R15, RZ, RZ, R19, P0 ;  /* 0x000000ffff0f7224 */ /* 0x000fe200000e0613 */
[----:B------:R-:W-:-:S04]  /*0740*/  IADD3 R12, P0, PT, R6, R14, RZ ;  /* 0x0000000e060c7210 */ /* 0x000fc80007f1e0ff */
[----:B------:R-:W3:Y:S01]  /*0750*/  LDG.E.CONSTANT R14, desc[UR10][R14.64] ;  /* 0x0000000a0e0e7981 */ /* 0x000ee2000c1e9900 */
[----:B------:R-:W-:Y:S01]  /*0760*/  IMAD.X R13, RZ, RZ, R15, P0 ;  /* 0x000000ffff0d7224 */ /* 0x000fe200000e060f */
[----:B------:R-:W-:-:S04]  /*0770*/  IADD3 R10, P0, PT, R6, R12, RZ ;  /* 0x0000000c060a7210 */ /* 0x000fc80007f1e0ff */
[----:B------:R-:W-:Y:S01]  /*0780*/  IADD3.X R11, PT, PT, RZ, R13, RZ, P0, !PT ;  /* 0x0000000dff0b7210 */ /* 0x000fe200007fe4ff */
[----:B------:R-:W4:Y:S04]  /*0790*/  LDG.E.CONSTANT R12, desc[UR10][R12.64] ;  /* 0x0000000a0c0c7981 */ /* 0x000f28000c1e9900 */
[----:B------:R-:W5:Y:S01]  /*07a0*/  LDG.E.CONSTANT R10, desc[UR10][R10.64] ;  /* 0x0000000a0a0a7981 */ /* 0x000f62000c1e9900 */
[----:B------:R-:W-:-:S04]  /*07b0*/  IMAD R21, R16, 0x4, R29 ;  /* 0x0000000410157824 */ /* 0x000fc800078e021d */
[----:B------:R-:W-:-:S05]  /*07c0*/  IMAD.IADD R23, R6, 0x1, R21 ;  /* 0x0000000106177824 */ /* 0x000fca00078e0215 */
[----:B------:R-:W-:-:S05]  /*07d0*/  IADD3 R25, PT, PT, R6, R23, RZ ;  /* 0x0000001706197210 */ /* 0x000fca0007ffe0ff */
[C---:B------:R-:W-:Y:S02]  /*07e0*/  IMAD.IADD R27, R6.reuse, 0x1, R25 ;  /* 0x00000001061b7824 */ /* 0x040fe400078e0219 */
[----:B------:R-:W-:-:S05]  /*07f0*/  IMAD.IADD R16, R6, 0x1, R16 ;  /* 0x0000000106107824 */ /* 0x000fca00078e0210 */
[----:B------:R-:W-:Y:S01]  /*0800*/  ISETP.GE.AND P0, PT, R16, UR5, PT ;  /* 0x0000000510007c0c */ /* 0x000fe2000bf06270 */
[----:B--2---:R0:W-:Y:S04]  /*0810*/  STS [R21], R18 ;  /* 0x0000001215007388 */ /* 0x0041e80000000800 */
[----:B---3--:R0:W-:Y:S04]  /*0820*/  STS [R23], R14 ;  /* 0x0000000e17007388 */ /* 0x0081e80000000800 */
[----:B----4-:R0:W-:Y:S04]  /*0830*/  STS [R25], R12 ;  /* 0x0000000c19007388 */ /* 0x0101e80000000800 */
[----:B-----5:R0:W-:Y:S01]  /*0840*/  STS [R27], R10 ;  /* 0x0000000a1b007388 */ /* 0x0201e20000000800 */
[----:B------:R-:W-:Y:S05]  /*0850*/  @!P0 BRA `(.L_x_126) ;  /* 0xfffffffc00a48947 */ /* 0x000fea000383ffff */
.L_x_123:
[----:B------:R-:W-:Y:S05]  /*0860*/  BSYNC.RECONVERGENT B0 ;  /* 0x0000000000007941 */ /* 0x000fea0003800200 */
.L_x_122:
[----:B------:R-:W3:Y:S02]  /*0870*/  LDCU UR5, c[0x0][0x388] ;  /* 0x00007100ff0577ac */ /* 0x000ee40008000800 */
[----:B---3--:R-:W-:Y:S01]  /*0880*/  UISETP.NE.AND UP0, UPT, UR5, 0x1, UPT ;  /* 0x000000010500788c */ /* 0x008fe2000bf05270 */
[----:B------:R-:W-:Y:S08]  /*0890*/  BAR.SYNC.DEFER_BLOCKING 0x0 ;  /* 0x0000000000007b1d */ /* 0x000ff00000010000 */
[----:B------:R-:W-:Y:S05]  /*08a0*/  BRA.U !UP0, `(.L_x_127) ;  /* 0x0000000508c87547 */ /* 0x000fea000b800000 */
[----:B------:R-:W-:Y:S02]  /*08b0*/  HFMA2 R9, -RZ, RZ, 0, 0 ;  /* 0x00000000ff097431 */ /* 0x000fe400000001ff */
[----:B01----:R-:W-:-:S07]  /*08c0*/  IMAD.MOV.U32 R10, RZ, RZ, 0x1 ;  /* 0x00000001ff0a7424 */ /* 0x003fce00078e00ff */
.L_x_135:
[----:B------:R-:W0:Y:S01]  /*08d0*/  LDCU UR5, c[0x0][0x384] ;  /* 0x00007080ff0577ac */ /* 0x000e220008000800 */
[----:B--2---:R-:W1:Y:S01]  /*08e0*/  LDC.64 R6, c[0x0][0x390] ;  /* 0x0000e400ff067b82 */ /* 0x004e620000000a00 */
[----:B------:R-:W-:Y:S01]  /*08f0*/  IMAD R19, R17, UR4, RZ ;  /* 0x0000000411137c24 */ /* 0x000fe2000f8e02ff */
[----:B------:R-:W-:Y:S01]  /*0900*/  BSSY.RECONVERGENT B0, `(.L_x_128) ;  /* 0x0000034000007945 */ /* 0x000fe20003800200 */
[----:B------:R-:W-:Y:S01]  /*0910*/  IMAD.MOV.U32 R13, RZ, RZ, -0x40800000 ;  /* 0xbf800000ff0d7424 */ /* 0x000fe200078e00ff */
[----:B------:R-:W-:Y:S01]  /*0920*/  MOV R14, RZ ;  /* 0x000000ff000e7202 */ /* 0x000fe20000000f00 */
[----:B------:R-:W-:Y:S01]  /*0930*/  IMAD R9, R9, 0x3, R19 ;  /* 0x0000000309097824 */ /* 0x000fe200078e0213 */
[----:B0-----:R-:W-:Y:S01]  /*0940*/  ISETP.GE.AND P0, PT, R4, UR5, PT ;  /* 0x0000000504007c0c */ /* 0x001fe2000bf06270 */
[----:B------:R-:W0:Y:S02]  /*0950*/  LDCU UR5, c[0x0][0x384] ;  /* 0x00007080ff0577ac */ /* 0x000e240008000800 */
[----:B-1----:R-:W-:-:S10]  /*0960*/  IMAD.WIDE R6, R9, 0x4, R6 ;  /* 0x0000000409067825 */ /* 0x002fd400078e0206 */
[----:B0-----:R-:W-:Y:S05]  /*0970*/  @P0 BRA `(.L_x_129) ;  /* 0x0000000000b00947 */ /* 0x001fea0003800000 */
[----:B------:R0:W5:Y:S04]  /*0980*/  LDG.E.CONSTANT R11, desc[UR10][R6.64] ;  /* 0x0000000a060b7981 */ /* 0x000168000c1e9900 */
[----:B------:R0:W5:Y:S04]  /*0990*/  LDG.E.CONSTANT R12, desc[UR10][R6.64+0x4] ;  /* 0x0000040a060c7981 */ /* 0x000168000c1e9900 */
[----:B------:R0:W5:Y:S01]  /*09a0*/  LDG.E.CONSTANT R16, desc[UR10][R6.64+0x8] ;  /* 0x0000080a06107981 */ /* 0x000162000c1e9900 */
[----:B------:R-:W-:Y:S01]  /*09b0*/  MOV R8, 0x400 ;  /* 0x0000040000087802 */ /* 0x000fe20000000f00 */
[----:B------:R-:W-:Y:S01]  /*09c0*/  IMAD R19, R4, 0x3, R19 ;  /* 0x0000000304137824 */ /* 0x000fe200078e0213 */
[----:B------:R-:W-:Y:S01]  /*09d0*/  MOV R14, RZ ;  /* 0x000000ff000e7202 */ /* 0x000fe20000000f00 */
[----:B------:R-:W1:Y:S01]  /*09e0*/  S2R R9, SR_CgaCtaId ;  /* 0x0000000000097919 */ /* 0x000e620000008800 */
[----:B------:R-:W-:-:S02]  /*09f0*/  IMAD.MOV.U32 R18, RZ, RZ, R0 ;  /* 0x000000ffff127224 */ /* 0x000fc400078e0000 */
[----:B------:R-:W-:Y:S02]  /*0a00*/  VIADD R8, R8, 0x1000 ;  /* 0x0000100008087836 */ /* 0x000fe40000000000 */
[----:B------:R-:W-:Y:S02]  /*0a10*/  IMAD.MOV.U32 R13, RZ, RZ, -0x40800000 ;  /* 0xbf800000ff0d7424 */ /* 0x000fe400078e00ff */
[----:B------:R-:W-:Y:S01]  /*0a20*/  IMAD.MOV.U32 R15, RZ, RZ, R4 ;  /* 0x000000ffff0f7224 */ /* 0x000fe200078e0004 */
[----:B-1----:R-:W-:-:S05]  /*0a30*/  LEA R9, R9, R8, 0x18 ;  /* 0x0000000809097211 */ /* 0x002fca00078ec0ff */
[----:B------:R-:W-:-:S05]  /*0a40*/  IMAD R20, R4, 0xc, R9 ;  /* 0x0000000c04147824 */ /* 0x000fca00078e0209 */
[----:B0-----:R-:W-:-:S07]  /*0a50*/  IADD3 R20, PT, PT, R20, 0x4, RZ ;  /* 0x0000000414147810 */ /* 0x001fce0007ffe0ff */
.L_x_130:
[----:B------:R-:W-:Y:S01]  /*0a60*/  ISETP.GT.AND P0, PT, R15, 0xbff, PT ;  /* 0x00000bff0f00780c */ /* 0x000fe20003f04270 */
[----:B------:R-:W0:-:S12]  /*0a70*/  LDC.64 R6, c[0x0][0x398] ;  /* 0x0000e600ff067b82 */ /* 0x000e180000000a00 */
[----:B------:R-:W1:Y:S01]  /*0a80*/  @!P0 LDS R23, [R20] ;  /* 0x0000000014178984 */ /* 0x000e620000000800 */
[----:B------:R-:W2:Y:S03]  /*0a90*/  @P0 LDC.64 R8, c[0x0][0x390] ;  /* 0x0000e400ff080b82 */ /* 0x000ea60000000a00 */
[----:B------:R-:W3:Y:S04]  /*0aa0*/  @!P0 LDS R22, [R20+-0x4] ;  /* 0xfffffc0014168984 */ /* 0x000ee80000000800 */
[----:B------:R4:W3:Y:S01]  /*0ab0*/  @!P0 LDS R21, [R20+0x4] ;  /* 0x0000040014158984 */ /* 0x0008e20000000800 */
[----:B--2---:R-:W-:-:S05]  /*0ac0*/  @P0 IMAD.WIDE R8, R19, 0x4, R8 ;  /* 0x0000000413080825 */ /* 0x004fca00078e0208 */
[----:B------:R-:W1:Y:S04]  /*0ad0*/  @P0 LDG.E.CONSTANT R23, desc[UR10][R8.64+0x4] ;  /* 0x0000040a08170981 */ /* 0x000e68000c1e9900 */
[----:B------:R-:W3:Y:S04]  /*0ae0*/  @P0 LDG.E.CONSTANT R22, desc[UR10][R8.64] ;  /* 0x0000000a08160981 */ /* 0x000ee8000c1e9900 */
[----:B------:R-:W2:Y:S01]  /*0af0*/  @P0 LDG.E.CONSTANT R21, desc[UR10][R8.64+0x8] ;  /* 0x0000080a08150981 */ /* 0x000ea2000c1e9900 */
[----:B0-----:R-:W-:-:S05]  /*0b00*/  IMAD.WIDE.U32 R6, R18, 0x4, R6 ;  /* 0x0000000412067825 */ /* 0x001fca00078e0006 */
[----:B------:R-:W2:Y:S01]  /*0b10*/  LDG.E R26, desc[UR10][R6.64] ;  /* 0x0000000a061a7981 */ /* 0x000ea2000c1e1900 */
[C---:B----4-:R-:W-:Y:S02]  /*0b20*/  IMAD R20, R5.reuse, 0xc, R20 ;  /* 0x0000000c05147824 */ /* 0x050fe400078e0214 */
[C---:B------:R-:W-:Y:S02]  /*0b30*/  IMAD.IADD R18, R5.reuse, 0x1, R18 ;  /* 0x0000000105127824 */ /* 0x040fe400078e0212 */
[----:B------:R-:W-:Y:S02]  /*0b40*/  IMAD R19, R5, 0x3, R19 ;  /* 0x0000000305137824 */ /* 0x000fe400078e0213 */
[----:B-1---5:R-:W-:Y:S01]  /*0b50*/  FADD R23, -R12, R23 ;  /* 0x000000170c177221 */ /* 0x022fe20000000100 */
[----:B---3--:R-:W-:-:S03]  /*0b60*/  FADD R22, -R11, R22 ;  /* 0x000000160b167221 */ /* 0x008fc60000000100 */
[----:B------:R-:W-:Y:S01]  /*0b70*/  FMUL R23, R23, R23 ;  /* 0x0000001717177220 */ /* 0x000fe20000400000 */
[----:B--2---:R-:W-:-:S03]  /*0b80*/  FADD R24, -R16, R21 ;  /* 0x0000001510187221 */ /* 0x004fc60000000100 */
[----:B------:R-:W-:-:S04]  /*0b90*/  FFMA R23, R22, R22, R23 ;  /* 0x0000001616177223 */ /* 0x000fc80000000017 */
[----:B------:R-:W-:-:S05]  /*0ba0*/  FFMA R23, R24, R24, R23 ;  /* 0x0000001818177223 */ /* 0x000fca0000000017 */
[----:B------:R-:W-:-:S04]  /*0bb0*/  FMNMX R23, R26, R23, PT ;  /* 0x000000171a177209 */ /* 0x000fc80003800000 */
[----:B------:R-:W-:-:S13]  /*0bc0*/  FSETP.NEU.AND P0, PT, R23, R26, PT ;  /* 0x0000001a1700720b */ /* 0x000fda0003f0d000 */
[----:B------:R0:W-:Y:S01]  /*0bd0*/  @P0 STG.E desc[UR10][R6.64], R23 ;  /* 0x0000001706000986 */ /* 0x0001e2000c10190a */
[----:B------:R-:W-:-:S04]  /*0be0*/  FSETP.GT.AND P0, PT, R23, R13, PT ;  /* 0x0000000d1700720b */ /* 0x000fc80003f04000 */
[----:B------:R-:W-:Y:S01]  /*0bf0*/  SEL R14, R15, R14, P0 ;  /* 0x0000000e0f0e7207 */ /* 0x000fe20000000000 */
[----:B------:R-:W-:Y:S01]  /*0c00*/  IMAD.IADD R15, R5, 0x1, R15 ;  /* 0x00000001050f7824 */ /* 0x000fe200078e020f */
[----:B------:R-:W-:-:S04]  /*0c10*/  FSEL R13, R23, R13, P0 ;  /* 0x0000000d170d7208 */ /* 0x000fc80000000000 */
[----:B------:R-:W-:-:S13]  /*0c20*/  ISETP.GE.AND P1, PT, R15, UR5, PT ;  /* 0x000000050f007c0c */ /* 0x000fda000bf26270 */
[----:B0-----:R-:W-:Y:S05]  /*0c30*/  @!P1 BRA `(.L_x_130) ;  /* 0xfffffffc00889947 */ /* 0x001fea000383ffff */
.L_x_129:
[----:B------:R-:W-:Y:S05]  /*0c40*/  BSYNC.RECONVERGENT B0 ;  /* 0x0000000000007941 */ /* 0x000fea0003800200 */
.L_x_128:
[----:B------:R-:W0:Y:S01]  /*0c50*/  S2UR UR8, SR_CgaCtaId ;  /* 0x00000000000879c3 */ /* 0x000e220000008800 */
[----:B------:R-:W-:Y:S01]  /*0c60*/  UMOV UR5, 0x400 ;  /* 0x0000040000057882 */ /* 0x000fe20000000000 */
[----:B------:R-:W-:Y:S01]  /*0c70*/  ISETP.GE.U32.AND P0, PT, R5, 0x2, PT ;  /* 0x000000020500780c */ /* 0x000fe20003f06070 */
[----:B------:R-:W-:Y:S02]  /*0c80*/  UIADD3 UR6, UPT, UPT, UR5, 0x800, URZ ;  /* 0x0000080005067890 */ /* 0x000fe4000fffe0ff */
[----:B0-----:R-:W-:Y:S02]  /*0c90*/  ULEA UR5, UR8, UR5, 0x18 ;  /* 0x0000000508057291 */ /* 0x001fe4000f8ec0ff */
[----:B------:R-:W-:-:S04]  /*0ca0*/  ULEA UR6, UR8, UR6, 0x18 ;  /* 0x0000000608067291 */ /* 0x000fc8000f8ec0ff */
[C---:B------:R-:W-:Y:S02]  /*0cb0*/  LEA R6, R4.reuse, UR5, 0x2 ;  /* 0x0000000504067c11 */ /* 0x040fe4000f8e10ff */
[----:B------:R-:W-:-:S03]  /*0cc0*/  LEA R7, R4, UR6, 0x2 ;  /* 0x0000000604077c11 */ /* 0x000fc6000f8e10ff */
[----:B------:R0:W-:Y:S04]  /*0cd0*/  STS [R6], R13 ;  /* 0x0000000d06007388 */ /* 0x0001e80000000800 */
[----:B------:R0:W-:Y:S01]  /*0ce0*/  STS [R7], R14 ;  /* 0x0000000e07007388 */ /* 0x0001e20000000800 */
[----:B------:R-:W-:Y:S05]  /*0cf0*/  @!P0 BRA `(.L_x_131) ;  /* 0x00000000007c8947 */ /* 0x000fea0003800000 */
[----:B0-----:R-:W-:Y:S02]  /*0d00*/  HFMA2 R6, -RZ, RZ, 0, 0 ;  /* 0x00000000ff067431 */ /* 0x001fe400000001ff */
[----:B------:R-:W-:-:S07]  /*0d10*/  IMAD.MOV.U32 R9, RZ, RZ, 0x2 ;  /* 0x00000002ff097424 */ /* 0x000fce00078e00ff */
.L_x_134:
[----:B------:R-:W-:Y:S01]  /*0d20*/  IMAD.MOV.U32 R11, RZ, RZ, R6 ;  /* 0x000000ffff0b7224 */ /* 0x000fe200078e0006 */
[----:B------:R-:W-:Y:S01]  /*0d30*/  IADD3 R6, PT, PT, R6, 0x1, RZ ;  /* 0x0000000106067810 */ /* 0x000fe20007ffe0ff */
[----:B------:R-:W-:Y:S03]  /*0d40*/  BAR.SYNC.DEFER_BLOCKING 0x0 ;  /* 0x0000000000007b1d */ /* 0x000fe60000010000 */
[----:B0-----:R-:W-:Y:S02]  /*0d50*/  SHF.R.U32.HI R7, RZ, R6, R5 ;  /* 0x00000006ff077219 */ /* 0x001fe40000011605 */
[----:B------:R-:W-:Y:S01]  /*0d60*/  SHF.L.U32 R8, R9, R11, RZ ;  /* 0x0000000b09087219 */ /* 0x000fe200000006ff */
[----:B------:R-:W-:Y:S01]  /*0d70*/  BSSY.RECONVERGENT B0, `(.L_x_132) ;  /* 0x0000016000007945 */ /* 0x000fe20003800200 */
[----:B------:R-:W-:Y:S02]  /*0d80*/  ISETP.GE.U32.AND P0, PT, R4, R7, PT ;  /* 0x000000070400720c */ /* 0x000fe40003f06070 */
[----:B------:R-:W-:-:S11]  /*0d90*/  ISETP.GE.U32.AND P1, PT, R8, R5, PT ;  /* 0x000000050800720c */ /* 0x000fd60003f26070 */
[----:B------:R-:W-:Y:S05]  /*0da0*/  @P0 BRA `(.L_x_133) ;  /* 0x0000000000480947 */ /* 0x000fea0003800000 */
[----:B------:R-:W0:Y:S01]  /*0db0*/  S2R R15, SR_CgaCtaId ;  /* 0x00000000000f7919 */ /* 0x000e220000008800 */
[C---:B------:R-:W-:Y:S01]  /*0dc0*/  VIADD R8, R2.reuse, 0x1 ;  /* 0x0000000102087836 */ /* 0x040fe20000000000 */
[----:B------:R-:W-:Y:S02]  /*0dd0*/  MOV R14, 0x400 ;  /* 0x00000400000e7802 */ /* 0x000fe40000000f00 */
[-C--:B------:R-:W-:Y:S02]  /*0de0*/  SHF.L.U32 R12, R2, R11.reuse, RZ ;  /* 0x0000000b020c7219 */ /* 0x080fe400000006ff */
[----:B------:R-:W-:Y:S02]  /*0df0*/  SHF.L.U32 R13, R8, R11, RZ ;  /* 0x0000000b080d7219 */ /* 0x000fe400000006ff */
[----:B0-----:R-:W-:-:S04]  /*0e00*/  LEA R7, R15, R14, 0x18 ;  /* 0x0000000e0f077211 */ /* 0x001fc800078ec0ff */
[----:B------:R-:W-:Y:S01]  /*0e10*/  LEA R11, R12, R7, 0x2 ;  /* 0x000000070c0b7211 */ /* 0x000fe200078e10ff */
[----:B------:R-:W-:-:S04]  /*0e20*/  IMAD R8, R13, 0x4, R7 ;  /* 0x000000040d087824 */ /* 0x000fc800078e0207 */
[----:B------:R-:W-:Y:S04]  /*0e30*/  LDS R7, [R11] ;  /* 0x000000000b077984 */ /* 0x000fe80000000800 */
[----:B------:R-:W0:Y:S02]  /*0e40*/  LDS R8, [R8] ;  /* 0x0000000008087984 */ /* 0x000e240000000800 */
[----:B0-----:R-:W-:-:S13]  /*0e50*/  FSETP.GEU.AND P0, PT, R7, R8, PT ;  /* 0x000000080700720b */ /* 0x001fda0003f0e000 */
[----:B------:R-:W-:Y:S01]  /*0e60*/  @!P0 VIADD R14, R14, 0x800 ;  /* 0x000008000e0e8836 */ /* 0x000fe20000000000 */
[----:B------:R-:W-:Y:S04]  /*0e70*/  @!P0 STS [R11], R8 ;  /* 0x000000080b008388 */ /* 0x000fe80000000800 */
[----:B------:R-:W-:-:S04]  /*0e80*/  @!P0 LEA R14, R15, R14, 0x18 ;  /* 0x0000000e0f0e8211 */ /* 0x000fc800078ec0ff */
[----:B------:R-:W-:Y:S01]  /*0e90*/  @!P0 LEA R12, R12, R14, 0x2 ;  /* 0x0000000e0c0c8211 */ /* 0x000fe200078e10ff */
[----:B------:R-:W-:-:S06]  /*0ea0*/  @!P0 IMAD R7, R13, 0x4, R14 ;  /* 0x000000040d078824 */ /* 0x000fcc00078e020e */
[----:B------:R-:W0:Y:S04]  /*0eb0*/  @!P0 LDS R7, [R7] ;  /* 0x0000000007078984 */ /* 0x000e280000000800 */
[----:B0-----:R0:W-:Y:S02]  /*0ec0*/  @!P0 STS [R12], R7 ;  /* 0x000000070c008388 */ /* 0x0011e40000000800 */
.L_x_133:
[----:B------:R-:W-:Y:S05]  /*0ed0*/  BSYNC.RECONVERGENT B0 ;  /* 0x0000000000007941 */ /* 0x000fea0003800200 */
.L_x_132:
[----:B------:R-:W-:Y:S05]  /*0ee0*/  @!P1 BRA `(.L_x_134) ;  /* 0xfffffffc008c9947 */ /* 0x000fea000383ffff */
.L_x_131:
[----:B------:R-:W1:Y:S08]  /*0ef0*/  S2UR UR6, SR_CgaCtaId ;  /* 0x00000000000679c3 */ /* 0x000e700000008800 */
[----:B------:R-:W-:Y:S01]  /*0f00*/  BAR.SYNC.DEFER_BLOCKING 0x0 ;  /* 0x0000000000007b1d */ /* 0x000fe20000010000 */
[----:B------:R-:W-:-:S05]  /*0f10*/  ISETP.NE.AND P0, PT, R4, RZ, PT ;  /* 0x000000ff0400720c */ /* 0x000fca0003f05270 */
[----:B------:R-:W-:Y:S02]  /*0f20*/  UMOV UR5, 0x400 ;  /* 0x0000040000057882 */ /* 0x000fe40000000000 */
[----:B0-----:R-:W0:Y:S08]  /*0f30*/  LDC R13, c[0x0][0x388] ;  /* 0x0000e200ff0d7b82 */ /* 0x001e300000000800 */
[----:B------:R-:W2:Y:S01]  /*0f40*/  @!P0 LDC.64 R6, c[0x0][0x3a0] ;  /* 0x0000e800ff068b82 */ /* 0x000ea20000000a00 */
[----:B-1----:R-:W-:Y:S01]  /*0f50*/  ULEA UR5, UR6, UR5, 0x18 ;  /* 0x0000000506057291 */ /* 0x002fe2000f8ec0ff */
[----:B0-----:R-:W-:-:S08]  /*0f60*/  @!P0 IMAD R11, R13, UR4, R10 ;  /* 0x000000040d0b8c24 */ /* 0x001fd0000f8e020a */
[----:B------:R-:W0:Y:S01]  /*0f70*/  LDS R9, [UR5+0x800] ;  /* 0x00080005ff097984 */ /* 0x000e220008000800 */
[----:B------:R-:W-:Y:S02]  /*0f80*/  VIADD R10, R10, 0x1 ;  /* 0x000000010a0a7836 */ /* 0x000fe40000000000 */
[----:B--2---:R-:W-:-:S05]  /*0f90*/  @!P0 IMAD.WIDE R6, R11, 0x4, R6 ;  /* 0x000000040b068825 */ /* 0x004fca00078e0206 */
[----:B0-----:R3:W-:Y:S01]  /*0fa0*/  @!P0 STG.E desc[UR10][R6.64], R9 ;  /* 0x0000000906008986 */ /* 0x0017e2000c10190a */
[----:B------:R-:W-:-:S13]  /*0fb0*/  ISETP.NE.AND P0, PT, R10, R13, PT ;  /* 0x0000000d0a00720c */ /* 0x000fda0003f05270 */
[----:B---3--:R-:W-:Y:S05]  /*0fc0*/  @P0 BRA `(.L_x_135) ;  /* 0xfffffff800400947 */ /* 0x008fea000383ffff */
.L_x_127:
[----:B------:R-:W3:Y:S01]  /*0fd0*/  LDCU UR5, c[0x0][0x380] ;  /* 0x00007000ff0577ac */ /* 0x000ee20008000800 */
[----:B------:R-:W-:-:S04]  /*0fe0*/  UIADD3 UR4, UPT, UPT, UR9, UR4, URZ ;  /* 0x0000000409047290 */ /* 0x000fc8000fffe0ff */
[----:B---3--:R-:W-:-:S09]  /*0ff0*/  UISETP.GE.AND UP0, UPT, UR4, UR5, UPT ;  /* 0x000000050400728c */ /* 0x008fd2000bf06270 */
[----:B------:R-:W-:Y:S05]  /*1000*/  BRA.U !UP0, `(.L_x_136) ;  /* 0xfffffff108a87547 */ /* 0x000fea000b83ffff */
[----:B------:R-:W-:Y:S05]  /*1010*/  EXIT ;  /* 0x000000000000794d */ /* 0x000fea0003800000 */
.L_x_137:
        /* <DEDUP_REMOVED lines=14> */
.L_x_169:


//--------------------- .text._Z27farthestpointsamplingKerneliiifiPKfPfPiS1_ --------------------------
	.section	.text._Z27farthestpointsamplingKerneliiifiPKfPfPiS1_,"ax",@progbits
	.align	128
        .global         _Z27farthestpointsamplingKerneliiifiPKfPfPiS1_
        .type           _Z27farthestpointsamplingKerneliiifiPKfPfPiS1_,@function
        .size           _Z27farthestpointsamplingKerneliiifiPKfPfPiS1_,(.L_x_170 - _Z27farthestpointsamplingKerneliiifiPKfPfPiS1_)
        .other          _Z27farthestpointsamplingKerneliiifiPKfPfPiS1_,@"STO_CUDA_ENTRY STV_DEFAULT"
_Z27farthestpointsamplingKerneliiifiPKfPfPiS1_:
.text._Z27farthestpointsamplingKerneliiifiPKfPfPiS1_:
[----:B------:R-:W-:Y:S08]  /*0000*/  LDC R1, c[0x0][0x37c] ;  /* 0x0000df00ff017b82 */ /* 0x000ff00000000800 */
[----:B------:R-:W0:Y:S02]  /*0010*/  LDC R0, c[0x0][0x388] ;  /* 0x0000e200ff007b82 */ /* 0x000e240000000800 */
[----:B0-----:R-:W-:-:S13]  /*0020*/  ISETP.GE.AND P0, PT, R0, 0x1, PT ;  /* 0x000000010000780c */ /* 0x001fda0003f06270 */
[----:B------:R-:W-:Y:S05]  /*0030*/  @!P0 EXIT ;  /* 0x000000000000894d */ /* 0x000fea0003800000 */
[----:B------:R-:W0:Y:S01]  /*0040*/  S2R R0, SR_TID.X ;  /* 0x0000000000007919 */ /* 0x000e220000002100 */
[----:B------:R-:W0:Y:S01]  /*0050*/  LDCU UR4, c[0x0][0x384] ;  /* 0x00007080ff0477ac */ /* 0x000e220008000800 */
[----:B------:R-:W-:Y:S01]  /*0060*/  BSSY.RECONVERGENT B0, `(.L_x_138) ;  /* 0x000000d000007945 */ /* 0x000fe20003800200 */
[----:B------:R-:W1:Y:S01]  /*0070*/  LDCU.64 UR12, c[0x0][0x358] ;  /* 0x00006b00ff0c77ac */ /* 0x000e620008000a00 */
[----:B0-----:R-:W-:-:S13]  /*0080*/  ISETP.GE.AND P0, PT, R0, UR4, PT ;  /* 0x0000000400007c0c */ /* 0x001fda000bf06270 */
[----:B-1----:R-:W-:Y:S05]  /*0090*/  @P0 BRA `(.L_x_139) ;  /* 0x0000000000240947 */ /* 0x002fea0003800000 */
[----:B------:R-:W0:Y:S01]  /*00a0*/  LDC R6, c[0x0][0x360] ;  /* 0x0000d800ff067b82 */ /* 0x000e220000000800 */
[----:B------:R-:W-:Y:S02]  /*00b0*/  IMAD.MOV.U32 R7, RZ, RZ, R0 ;  /* 0x000000ffff077224 */ /* 0x000fe400078e0000 */
[----:B------:R-:W-:-:S05]  /*00c0*/  IMAD.MOV.U32 R9, RZ, RZ, 0x49742400 ;  /* 0x49742400ff097424 */ /* 0x000fca00078e00ff */
[----:B------:R-:W1:Y:S02]  /*00d0*/  LDC.64 R4, c[0x0][0x3a0] ;  /* 0x0000e800ff047b82 */ /* 0x000e640000000a00 */
.L_x_140:
[----:B-1----:R-:W-:-:S04]  /*00e0*/  IMAD.WIDE R2, R7, 0x4, R4 ;  /* 0x0000000407027825 */ /* 0x002fc800078e0204 */
[----:B0-----:R-:W-:Y:S01]  /*00f0*/  IMAD.IADD R7, R6, 0x1, R7 ;  /* 0x0000000106077824 */ /* 0x001fe200078e0207 */
[----:B------:R2:W-:Y:S04]  /*0100*/  STG.E desc[UR12][R2.64], R9 ;  /* 0x0000000902007986 */ /* 0x0005e8000c10190c */
[----:B------:R-:W-:-:S13]  /*0110*/  ISETP.GE.AND P0, PT, R7, UR4, PT ;  /* 0x0000000407007c0c */ /* 0x000fda000bf06270 */
[----:B--2---:R-:W-:Y:S05]  /*0120*/  @!P0 BRA `(.L_x_140) ;  /* 0xfffffffc00ec8947 */ /* 0x004fea000383ffff */
.L_x_139:
[----:B------:R-:W-:Y:S05]  /*0130*/  BSYNC.RECONVERGENT B0 ;  /* 0x0000000000007941 */ /* 0x000fea0003800200 */
.L_x_138:
[----:B------:R-:W-:Y:S01]  /*0140*/  UISETP.LT.AND UP0, UPT, UR4, 0xc00, UPT ;  /* 0x00000c000400788c */ /* 0x000fe2000bf01270 */
[----:B------:R-:W-:Y:S03]  /*0150*/  BSSY.RECONVERGENT B0, `(.L_x_141) ;  /* 0x0000053000007945 */ /* 0x000fe60003800200 */
[----:B------:R-:W-:-:S04]  /*0160*/  USEL UR4, UR4, 0xc00, UP0 ;  /* 0x00000c0004047887 */ /* 0x000fc80008000000 */
[----:B------:R-:W-:-:S06]  /*0170*/  UIMAD UR4, UR4, 0x3, URZ ;  /* 0x00000003040478a4 */ /* 0x000fcc000f8e02ff */
[----:B------:R-:W-:-:S13]  /*0180*/  ISETP.GE.AND P0, PT, R0, UR4, PT ;  /* 0x0000000400007c0c */ /* 0x000fda000bf06270 */
[----:B------:R-:W-:Y:S05]  /*0190*/  @P0 BRA `(.L_x_142) ;  /* 0x0000000400380947 */ /* 0x000fea0003800000 */
[----:B------:R-:W0:Y:S01]  /*01a0*/  LDC R3, c[0x0][0x360] ;  /* 0x0000d800ff037b82 */ /* 0x000e220000000800 */
[----:B------:R-:W-:Y:S01]  /*01b0*/  BSSY.RECONVERGENT B1, `(.L_x_143) ;  /* 0x0000030000017945 */ /* 0x000fe20003800200 */
[----:B0-----:R-:W0:Y:S01]  /*01c0*/  I2F.U32.RP R8, R3 ;  /* 0x0000000300087306 */ /* 0x001e220000209000 */
[----:B------:R-:W-:Y:S01]  /*01d0*/  IMAD.IADD R2, R0, 0x1, R3 ;  /* 0x0000000100027824 */ /* 0x000fe200078e0203 */
[----:B------:R-:W-:-:S04]  /*01e0*/  ISETP.NE.U32.AND P2, PT, R3, RZ, PT ;  /* 0x000000ff0300720c */ /* 0x000fc80003f45070 */
[C---:B------:R-:W-:Y:S02]  /*01f0*/  ISETP.GE.U32.AND P0, PT, R2.reuse, UR4, PT ;  /* 0x0000000402007c0c */ /* 0x040fe4000bf06070 */
[----:B------:R-:W-:Y:S01]  /*0200*/  VIMNMX.U32 R7, PT, PT, R2, UR4, !PT ;  /* 0x0000000402077c48 */ /* 0x000fe2000ffe0000 */
[----:B0-----:R-:W0:Y:S02]  /*0210*/  MUFU.RCP R8, R8 ;  /* 0x0000000800087308 */ /* 0x001e240000001000 */
[----:B0-----:R-:W-:-:S06]  /*0220*/  IADD3 R4, PT, PT, R8, 0xffffffe, RZ ;  /* 0x0ffffffe08047810 */ /* 0x001fcc0007ffe0ff */
[----:B------:R0:W1:Y:S02]  /*0230*/  F2I.FTZ.U32.TRUNC.NTZ R5, R4 ;  /* 0x0000000400057305 */ /* 0x000064000021f000 */
[----:B0-----:R-:W-:Y:S02]  /*0240*/  IMAD.MOV.U32 R4, RZ, RZ, RZ ;  /* 0x000000ffff047224 */ /* 0x001fe400078e00ff */
[----:B-1----:R-:W-:-:S04]  /*0250*/  IMAD.MOV R6, RZ, RZ, -R5 ;  /* 0x000000ffff067224 */ /* 0x002fc800078e0a05 */
[----:B------:R-:W-:Y:S01]  /*0260*/  IMAD R9, R6, R3, RZ ;  /* 0x0000000306097224 */ /* 0x000fe200078e02ff */
[----:B------:R-:W-:-:S03]  /*0270*/  SEL R6, RZ, 0x1, P0 ;  /* 0x00000001ff067807 */ /* 0x000fc60000000000 */
[----:B------:R-:W-:Y:S01]  /*0280*/  IMAD.HI.U32 R5, R5, R9, R4 ;  /* 0x0000000905057227 */ /* 0x000fe200078e0004 */
[----:B------:R-:W-:-:S05]  /*0290*/  IADD3 R2, PT, PT, R7, -R2, -R6 ;  /* 0x8000000207027210 */ /* 0x000fca0007ffe806 */
[----:B------:R-:W-:-:S05]  /*02a0*/  IMAD.HI.U32 R5, R5, R2, RZ ;  /* 0x0000000205057227 */ /* 0x000fca00078e00ff */
[----:B------:R-:W-:-:S05]  /*02b0*/  IADD3 R4, PT, PT, -R5, RZ, RZ ;  /* 0x000000ff05047210 */ /* 0x000fca0007ffe1ff */
[----:B------:R-:W-:-:S05]  /*02c0*/  IMAD R2, R3, R4, R2 ;  /* 0x0000000403027224 */ /* 0x000fca00078e0202 */
[----:B------:R-:W-:-:S13]  /*02d0*/  ISETP.GE.U32.AND P0, PT, R2, R3, PT ;  /* 0x000000030200720c */ /* 0x000fda0003f06070 */
[----:B------:R-:W-:Y:S02]  /*02e0*/  @P0 IMAD.IADD R2, R2, 0x1, -R3 ;  /* 0x0000000102020824 */ /* 0x000fe400078e0a03 */
[----:B------:R-:W-:-:S03]  /*02f0*/  @P0 VIADD R5, R5, 0x1 ;  /* 0x0000000105050836 */ /* 0x000fc60000000000 */
[----:B------:R-:W-:-:S13]  /*0300*/  ISETP.GE.U32.AND P1, PT, R2, R3, PT ;  /* 0x000000030200720c */ /* 0x000fda0003f26070 */
[----:B------:R-:W-:Y:S01]  /*0310*/  @P1 VIADD R5, R5, 0x1 ;  /* 0x0000000105051836 */ /* 0x000fe20000000000 */
[----:B------:R-:W-:-:S04]  /*0320*/  @!P2 LOP3.LUT R5, RZ, R3, RZ, 0x33, !PT ;  /* 0x00000003ff05a212 */ /* 0x000fc800078e33ff */
[----:B------:R-:W-:-:S04]  /*0330*/  IADD3 R6, PT, PT, R6, R5, RZ ;  /* 0x0000000506067210 */ /* 0x000fc80007ffe0ff */
[C---:B------:R-:W-:Y:S02]  /*0340*/  LOP3.LUT R2, R6.reuse, 0x3, RZ, 0xc0, !PT ;  /* 0x0000000306027812 */ /* 0x040fe400078ec0ff */
[----:B------:R-:W-:Y:S02]  /*0350*/  ISETP.GE.U32.AND P1, PT, R6, 0x3, PT ;  /* 0x000000030600780c */ /* 0x000fe40003f26070 */
[----:B------:R-:W-:Y:S01]  /*0360*/  ISETP.NE.AND P0, PT, R2, 0x3, PT ;  /* 0x000000030200780c */ /* 0x000fe20003f05270 */
[----:B------:R-:W-:-:S12]  /*0370*/  IMAD.MOV.U32 R2, RZ, RZ, R0 ;  /* 0x000000ffff027224 */ /* 0x000fd800078e0000 */
[----:B------:R-:W-:Y:S05]  /*0380*/  @!P0 BRA `(.L_x_144) ;  /* 0x0000000000488947 */ /* 0x000fea0003800000 */
[----:B------:R-:W0:Y:S01]  /*0390*/  S2UR UR6, SR_CgaCtaId ;  /* 0x00000000000679c3 */ /* 0x000e220000008800 */
[----:B------:R-:W-:Y:S01]  /*03a0*/  UMOV UR5, 0x400 ;  /* 0x0000040000057882 */ /* 0x000fe20000000000 */
[----:B------:R-:W-:Y:S01]  /*03b0*/  VIADD R6, R6, 0x1 ;  /* 0x0000000106067836 */ /* 0x000fe20000000000 */
[----:B------:R-:W-:-:S04]  /*03c0*/  UIADD3 UR5, UPT, UPT, UR5, 0x3000, URZ ;  /* 0x0000300005057890 */ /* 0x000fc8000fffe0ff */
[----:B------:R-:W-:Y:S01]  /*03d0*/  LOP3.LUT R6, R6, 0x3, RZ, 0xc0, !PT ;  /* 0x0000000306067812 */ /* 0x000fe200078ec0ff */
[----:B------:R-:W1:Y:S04]  /*03e0*/  LDC.64 R4, c[0x0][0x398] ;  /* 0x0000e600ff047b82 */ /* 0x000e680000000a00 */
[----:B------:R-:W-:Y:S02]  /*03f0*/  IMAD R2, R6, R3, R0 ;  /* 0x0000000306027224 */ /* 0x000fe400078e0200 */
[----:B------:R-:W-:Y:S01]  /*0400*/  IMAD.MOV R7, RZ, RZ, -R6 ;  /* 0x000000ffff077224 */ /* 0x000fe200078e0a06 */
[----:B0-----:R-:W-:-:S06]  /*0410*/  ULEA UR5, UR6, UR5, 0x18 ;  /* 0x0000000506057291 */ /* 0x001fcc000f8ec0ff */
[C---:B------:R-:W-:Y:S01]  /*0420*/  LEA R6, R0.reuse, UR5, 0x2 ;  /* 0x0000000500067c11 */ /* 0x040fe2000f8e10ff */
[----:B-1----:R-:W-:-:S07]  /*0430*/  IMAD.WIDE.U32 R4, R0, 0x4, R4 ;  /* 0x0000000400047825 */ /* 0x002fce00078e0004 */
.L_x_145:
[----:B------:R0:W2:Y:S01]  /*0440*/  LDG.E R9, desc[UR12][R4.64] ;  /* 0x0000000c04097981 */ /* 0x0000a2000c1e1900 */
[----:B------:R-:W-:-:S04]  /*0450*/  IADD3 R7, PT, PT, R7, 0x1, RZ ;  /* 0x0000000107077810 */ /* 0x000fc80007ffe0ff */
[----:B------:R-:W-:Y:S01]  /*0460*/  ISETP.NE.AND P0, PT, R7, RZ, PT ;  /* 0x000000ff0700720c */ /* 0x000fe20003f05270 */
[C---:B0-----:R-:W-:Y:S01]  /*0470*/  IMAD.WIDE.U32 R4, R3.reuse, 0x4, R4 ;  /* 0x0000000403047825 */ /* 0x041fe200078e0004 */
[----:B--2---:R0:W-:Y:S03]  /*0480*/  STS [R6], R9 ;  /* 0x0000000906007388 */ /* 0x0041e60000000800 */
[----:B0-----:R-:W-:-:S08]  /*0490*/  IMAD R6, R3, 0x4, R6 ;  /* 0x0000000403067824 */ /* 0x001fd000078e0206 */
[----:B------:R-:W-:Y:S05]  /*04a0*/  @P0 BRA `(.L_x_145) ;  /* 0xfffffffc00e40947 */ /* 0x000fea000383ffff */
.L_x_144:
[----:B------:R-:W-:Y:S05]  /*04b0*/  BSYNC.RECONVERGENT B1 ;  /* 0x0000000000017941 */ /* 0x000fea0003800200 */
.L_x_143:
[----:B------:R-:W-:Y:S05]  /*04c0*/  @!P1 BRA `(.L_x_142) ;  /* 0x00000000006c9947 */ /* 0x000fea0003800000 */
[----:B------:R-:W0:Y:S01]  /*04d0*/  S2R R7, SR_CgaCtaId ;  /* 0x0000000000077919 */ /* 0x000e220000008800 */
[----:B------:R-:W1:Y:S01]  /*04e0*/  LDC.64 R4, c[0x0][0x398] ;  /* 0x0000e600ff047b82 */ /* 0x000e620000000a00 */
[----:B------:R-:W-:-:S05]  /*04f0*/  MOV R6, 0x400 ;  /* 0x0000040000067802 */ /* 0x000fca0000000f00 */
[----:B------:R-:W-:-:S05]  /*0500*/  VIADD R6, R6, 0x3000 ;  /* 0x0000300006067836 */ /* 0x000fca0000000000 */
[----:B0-----:R-:W-:-:S07]  /*0510*/  LEA R21, R7, R6, 0x18 ;  /* 0x0000000607157211 */ /* 0x001fce00078ec0ff */
.L_x_146:
[----:B0-----:R-:W-:Y:S02]  /*0520*/  IMAD.IADD R8, R3, 0x1, R2 ;  /* 0x0000000103087824 */ /* 0x001fe400078e0202 */
[----:B-1----:R-:W-:-:S03]  /*0530*/  IMAD.WIDE.U32 R6, R2, 0x4, R4 ;  /* 0x0000000402067825 */ /* 0x002fc600078e0004 */
[C---:B------:R-:W-:Y:S01]  /*0540*/  IADD3 R10, PT, PT, R8.reuse, R3, RZ ;  /* 0x00000003080a7210 */ /* 0x040fe20007ffe0ff */
[----:B------:R-:W-:Y:S02]  /*0550*/  IMAD.WIDE.U32 R8, R8, 0x4, R4 ;  /* 0x0000000408087825 */ /* 0x000fe400078e0004 */
[----:B------:R-:W2:Y:S02]  /*0560*/  LDG.E R6, desc[UR12][R6.64] ;  /* 0x0000000c06067981 */ /* 0x000ea4000c1e1900 */
[C---:B------:R-:W-:Y:S02]  /*0570*/  IMAD.IADD R17, R10.reuse, 0x1, R3 ;  /* 0x000000010a117824 */ /* 0x040fe400078e0203 */
[--C-:B------:R-:W-:Y:S01]  /*0580*/  IMAD.WIDE.U32 R10, R10, 0x4, R4.reuse ;  /* 0x000000040a0a7825 */ /* 0x100fe200078e0004 */
[----:B------:R-:W3:Y:S03]  /*0590*/  LDG.E R8, desc[UR12][R8.64] ;  /* 0x0000000c08087981 */ /* 0x000ee6000c1e1900 */
[----:B------:R-:W-:-:S02]  /*05a0*/  IMAD.WIDE.U32 R12, R17, 0x4, R4 ;  /* 0x00000004110c7825 */ /* 0x000fc400078e0004 */
[----:B------:R-:W4:Y:S04]  /*05b0*/  LDG.E R10, desc[UR12][R10.64] ;  /* 0x0000000c0a0a7981 */ /* 0x000f28000c1e1900 */
[----:B------:R-:W5:Y:S01]  /*05c0*/  LDG.E R12, desc[UR12][R12.64] ;  /* 0x0000000c0c0c7981 */ /* 0x000f62000c1e1900 */
[----:B------:R-:W-:-:S04]  /*05d0*/  IMAD R14, R2, 0x4, R21 ;  /* 0x00000004020e7824 */ /* 0x000fc800078e0215 */
[----:B------:R-:W-:-:S05]  /*05e0*/  IMAD R15, R3, 0x4, R14 ;  /* 0x00000004030f7824 */ /* 0x000fca00078e020e */
[----:B------:R-:W-:-:S05]  /*05f0*/  LEA R16, R3, R15, 0x2 ;  /* 0x0000000f03107211 */ /* 0x000fca00078e10ff */
[----:B------:R-:W-:Y:S02]  /*0600*/  IMAD R19, R3, 0x4, R16 ;  /* 0x0000000403137824 */ /* 0x000fe400078e0210 */
[----:B------:R-:W-:-:S05]  /*0610*/  IMAD.IADD R2, R17, 0x1, R3 ;  /* 0x0000000111027824 */ /* 0x000fca00078e0203 */
[----:B------:R-:W-:Y:S01]  /*0620*/  ISETP.GE.AND P0, PT, R2, UR4, PT ;  /* 0x0000000402007c0c */ /* 0x000fe2000bf06270 */
[----:B--2---:R0:W-:Y:S04]  /*0630*/  STS [R14], R6 ;  /* 0x000000060e007388 */ /* 0x0041e80000000800 */
[----:B---3--:R0:W-:Y:S04]  /*0640*/  STS [R15], R8 ;  /* 0x000000080f007388 */ /* 0x0081e80000000800 */
[----:B----4-:R0:W-:Y:S04]  /*0650*/  STS [R16], R10 ;  /* 0x0000000a10007388 */ /* 0x0101e80000000800 */
[----:B-----5:R0:W-:Y:S01]  /*0660*/  STS [R19], R12 ;  /* 0x0000000c13007388 */ /* 0x0201e20000000800 */
[----:B------:R-:W-:Y:S05]  /*0670*/  @!P0 BRA `(.L_x_146) ;  /* 0xfffffffc00a88947 */ /* 0x000fea000383ffff */
.L_x_142:
[----:B------:R-:W-:Y:S05]  /*0680*/  BSYNC.RECONVERGENT B0 ;  /* 0x0000000000007941 */ /* 0x000fea0003800200 */
.L_x_141:
[----:B------:R-:W1:Y:S08]  /*0690*/  S2UR UR5, SR_CgaCtaId ;  /* 0x00000000000579c3 */ /* 0x000e700000008800 */
[----:B------:R-:W-:Y:S01]  /*06a0*/  BAR.SYNC.DEFER_BLOCKING 0x0 ;  /* 0x0000000000007b1d */ /* 0x000fe20000010000 */
[----:B0-----:R-:W-:Y:S02]  /*06b0*/  HFMA2 R8, -RZ, RZ, 0, 0 ;  /* 0x00000000ff087431 */ /* 0x001fe400000001ff */
[----:B------:R-:W-:-:S02]  /*06c0*/  IMAD.SHL.U32 R21, R0, 0x2, RZ ;  /* 0x0000000200157824 */ /* 0x000fc400078e00ff */
[----:B------:R-:W-:Y:S01]  /*06d0*/  IMAD.MOV.U32 R11, RZ, RZ, RZ ;  /* 0x000000ffff0b7224 */ /* 0x000fe200078e00ff */
[----:B------:R-:W-:Y:S02]  /*06e0*/  UMOV UR4, 0x400 ;  /* 0x0000040000047882 */ /* 0x000fe40000000000 */
[----:B------:R-:W0:Y:S01]  /*06f0*/  LDC R9, c[0x0][0x38c] ;  /* 0x0000e300ff097b82 */ /* 0x000e220000000800 */
[----:B------:R-:W-:Y:S01]  /*0700*/  UIADD3 UR4, UPT, UPT, UR4, 0x2000, URZ ;  /* 0x0000200004047890 */ /* 0x000fe2000fffe0ff */
[----:B------:R-:W2:Y:S03]  /*0710*/  LDCU UR10, c[0x0][0x360] ;  /* 0x00006c00ff0a77ac */ /* 0x000ea60008000800 */
[----:B-1----:R-:W-:-:S06]  /*0720*/  ULEA UR5, UR5, UR4, 0x18 ;  /* 0x0000000405057291 */ /* 0x002fcc000f8ec0ff */
[----:B------:R-:W-:Y:S01]  /*0730*/  LEA R10, R0, UR5, 0x2 ;  /* 0x00000005000a7c11 */ /* 0x000fe2000f8e10ff */
[----:B0-2---:R-:W-:-:S07]  /*0740*/  FMUL R9, R9, R9 ;  /* 0x0000000909097220 */ /* 0x005fce0000400000 */
.L_x_160:
[----:B0-----:R-:W0:Y:S01]  /*0750*/  LDCU UR4, c[0x0][0x384] ;  /* 0x00007080ff0477ac */ /* 0x001e220008000800 */
[----:B-1----:R-:W1:Y:S01]  /*0760*/  LDC.64 R2, c[0x0][0x398] ;  /* 0x0000e600ff027b82 */ /* 0x002e620000000a00 */
[----:B------:R2:W-:Y:S01]  /*0770*/  STS [R10], RZ ;  /* 0x000000ff0a007388 */ /* 0x0005e20000000800 */
[----:B------:R-:W-:Y:S01]  /*0780*/  IMAD R5, R11, 0x3, RZ ;  /* 0x000000030b057824 */ /* 0x000fe200078e02ff */
[----:B------:R-:W-:Y:S01]  /*0790*/  BSSY.RECONVERGENT B0, `(.L_x_147) ;  /* 0x0000032000007945 */ /* 0x000fe20003800200 */
[----:B------:R-:W-:Y:S02]  /*07a0*/  IMAD.MOV.U32 R18, RZ, RZ, RZ ;  /* 0x000000ffff127224 */ /* 0x000fe400078e00ff */
[----:B------:R-:W-:Y:S01]  /*07b0*/  IMAD.MOV.U32 R12, RZ, RZ, -0x40800000 ;  /* 0xbf800000ff0c7424 */ /* 0x000fe200078e00ff */
[----:B0-----:R-:W-:Y:S01]  /*07c0*/  ISETP.GE.AND P0, PT, R0, UR4, PT ;  /* 0x0000000400007c0c */ /* 0x001fe2000bf06270 */
[----:B------:R-:W0:Y:S01]  /*07d0*/  LDCU UR4, c[0x0][0x384] ;  /* 0x00007080ff0477ac */ /* 0x000e220008000800 */
[----:B-1----:R-:W-:-:S11]  /*07e0*/  IMAD.WIDE R2, R5, 0x4, R2 ;  /* 0x0000000405027825 */ /* 0x002fd600078e0202 */
[----:B0-2---:R-:W-:Y:S05]  /*07f0*/  @P0 BRA `(.L_x_148) ;  /* 0x0000000000ac0947 */ /* 0x005fea0003800000 */
[----:B------:R0:W5:Y:S04]  /*0800*/  LDG.E R14, desc[UR12][R2.64+0x4] ;  /* 0x0000040c020e7981 */ /* 0x000168000c1e1900 */
[----:B------:R0:W5:Y:S04]  /*0810*/  LDG.E R15, desc[UR12][R2.64+0x8] ;  /* 0x0000080c020f7981 */ /* 0x000168000c1e1900 */
[----:B------:R0:W5:Y:S01]  /*0820*/  LDG.E R16, desc[UR12][R2.64] ;  /* 0x0000000c02107981 */ /* 0x000162000c1e1900 */
[----:B------:R-:W-:Y:S01]  /*0830*/  HFMA2 R18, -RZ, RZ, 0, 0 ;  /* 0x00000000ff127431 */ /* 0x000fe200000001ff */
[----:B------:R-:W-:Y:S01]  /*0840*/  MOV R12, 0xbf800000 ;  /* 0xbf800000000c7802 */ /* 0x000fe20000000f00 */
[----:B------:R-:W-:-:S02]  /*0850*/  IMAD.MOV.U32 R17, RZ, RZ, RZ ;  /* 0x000000ffff117224 */ /* 0x000fc400078e00ff */
[----:B------:R-:W-:-:S07]  /*0860*/  IMAD.MOV.U32 R13, RZ, RZ, R0 ;  /* 0x000000ffff0d7224 */ /* 0x000fce00078e0000 */
.L_x_149:
[----:B------:R-:W-:-:S13]  /*0870*/  ISETP.GT.AND P0, PT, R13, 0xbff, PT ;  /* 0x00000bff0d00780c */ /* 0x000fda0003f04270 */
[----:B------:R-:W1:Y:S01]  /*0880*/  @!P0 S2R R5, SR_CgaCtaId ;  /* 0x0000000000058919 */ /* 0x000e620000008800 */
[----:B------:R-:W-:Y:S01]  /*0890*/  @!P0 MOV R4, 0x400 ;  /* 0x0000040000048802 */ /* 0x000fe20000000f00 */
[----:B------:R-:W2:Y:S01]  /*08a0*/  @P0 LDC.64 R6, c[0x0][0x398] ;  /* 0x0000e600ff060b82 */ /* 0x000ea20000000a00 */
[----:B------:R-:W-:-:S03]  /*08b0*/  @P0 IMAD R25, R13, 0x3, RZ ;  /* 0x000000030d190824 */ /* 0x000fc600078e02ff */
[----:B------:R-:W-:Y:S02]  /*08c0*/  @!P0 VIADD R4, R4, 0x3000 ;  /* 0x0000300004048836 */ /* 0x000fe40000000000 */
[----:B--2---:R-:W-:-:S03]  /*08d0*/  @P0 IMAD.WIDE.U32 R6, R25, 0x4, R6 ;  /* 0x0000000419060825 */ /* 0x004fc600078e0006 */
[----:B-1----:R-:W-:-:S05]  /*08e0*/  @!P0 LEA R4, R5, R4, 0x18 ;  /* 0x0000000405048211 */ /* 0x002fca00078ec0ff */
[C---:B------:R-:W-:Y:S02]  /*08f0*/  @!P0 IMAD R22, R13.reuse, 0xc, R4 ;  /* 0x0000000c0d168824 */ /* 0x040fe400078e0204 */
[----:B------:R-:W1:Y:S03]  /*0900*/  LDC.64 R4, c[0x0][0x3a0] ;  /* 0x0000e800ff047b82 */ /* 0x000e660000000a00 */
[----:B------:R-:W2:Y:S04]  /*0910*/  @!P0 LDS R23, [R22+0x4] ;  /* 0x0000040016178984 */ /* 0x000ea80000000800 */
[----:B------:R-:W3:Y:S04]  /*0920*/  @!P0 LDS R19, [R22] ;  /* 0x0000000016138984 */ /* 0x000ee80000000800 */
[----:B------:R4:W0:Y:S04]  /*0930*/  @!P0 LDS R20, [R22+0x8] ;  /* 0x0000080016148984 */ /* 0x0008280000000800 */
[----:B------:R-:W2:Y:S04]  /*0940*/  @P0 LDG.E R23, desc[UR12][R6.64+0x4] ;  /* 0x0000040c06170981 */ /* 0x000ea8000c1e1900 */
[----:B------:R-:W3:Y:S04]  /*0950*/  @P0 LDG.E R19, desc[UR12][R6.64] ;  /* 0x0000000c06130981 */ /* 0x000ee8000c1e1900 */
[----:B------:R-:W0:Y:S01]  /*0960*/  @P0 LDG.E R20, desc[UR12][R6.64+0x8] ;  /* 0x0000080c06140981 */ /* 0x000e22000c1e1900 */
[----:B-1----:R-:W-:-:S05]  /*0970*/  IMAD.WIDE R4, R13, 0x4, R4 ;  /* 0x000000040d047825 */ /* 0x002fca00078e0204 */
[----:B------:R-:W4:Y:S01]  /*0980*/  LDG.E R24, desc[UR12][R4.64] ;  /* 0x0000000c04187981 */ /* 0x000f22000c1e1900 */
[----:B--2--5:R-:W-:Y:S01]  /*0990*/  FADD R23, -R14, R23 ;  /* 0x000000170e177221 */ /* 0x024fe20000000100 */
[----:B---3--:R-:W-:-:S03]  /*09a0*/  FADD R19, -R16, R19 ;  /* 0x0000001310137221 */ /* 0x008fc60000000100 */
[----:B----4-:R-:W-:Y:S01]  /*09b0*/  FMUL R22, R23, R23 ;  /* 0x0000001717167220 */ /* 0x010fe20000400000 */
[----:B0-----:R-:W-:-:S03]  /*09c0*/  FADD R23, -R15, R20 ;  /* 0x000000140f177221 */ /* 0x001fc60000000100 */
[----:B------:R-:W-:-:S04]  /*09d0*/  FFMA R22, R19, R19, R22 ;  /* 0x0000001313167223 */ /* 0x000fc80000000016 */
[----:B------:R-:W-:-:S05]  /*09e0*/  FFMA R22, R23, R23, R22 ;  /* 0x0000001717167223 */ /* 0x000fca0000000016 */
[----:B------:R-:W-:Y:S02]  /*09f0*/  FSETP.GTU.AND P0, PT, R22, R9, PT ;  /* 0x000000091600720b */ /* 0x000fe40003f0c000 */
[----:B------:R-:W-:-:S04]  /*0a00*/  FMNMX R19, R24, R22, PT ;  /* 0x0000001618137209 */ /* 0x000fc80003800000 */
[----:B------:R-:W-:-:S07]  /*0a10*/  FSETP.NEU.AND P1, PT, R19, R24, PT ;  /* 0x000000181300720b */ /* 0x000fce0003f2d000 */
[----:B------:R-:W-:-:S05]  /*0a20*/  @!P0 VIADD R17, R17, 0x1 ;  /* 0x0000000111118836 */ /* 0x000fca0000000000 */
[----:B------:R1:W-:Y:S01]  /*0a30*/  @!P0 STS [R10], R17 ;  /* 0x000000110a008388 */ /* 0x0003e20000000800 */
[----:B------:R-:W-:-:S03]  /*0a40*/  FSETP.GT.AND P0, PT, R19, R12, PT ;  /* 0x0000000c1300720b */ /* 0x000fc60003f04000 */
[----:B------:R1:W-:Y:S01]  /*0a50*/  @P1 STG.E desc[UR12][R4.64], R19 ;  /* 0x0000001304001986 */ /* 0x0003e2000c10190c */
[C---:B------:R-:W-:Y:S02]  /*0a60*/  SEL R18, R13.reuse, R18, P0 ;  /* 0x000000120d127207 */ /* 0x040fe40000000000 */
[----:B------:R-:W-:Y:S02]  /*0a70*/  IADD3 R13, PT, PT, R13, UR10, RZ ;  /* 0x0000000a0d0d7c10 */ /* 0x000fe4000fffe0ff */
[----:B------:R-:W-:Y:S02]  /*0a80*/  FSEL R12, R19, R12, P0 ;  /* 0x0000000c130c7208 */ /* 0x000fe40000000000 */
[----:B------:R-:W-:-:S13]  /*0a90*/  ISETP.GE.AND P1, PT, R13, UR4, PT ;  /* 0x000000040d007c0c */ /* 0x000fda000bf26270 */
[----:B-1----:R-:W-:Y:S05]  /*0aa0*/  @!P1 BRA `(.L_x_149) ;  /* 0xfffffffc00709947 */ /* 0x002fea000383ffff */
.L_x_148:
[----:B------:R-:W-:Y:S05]  /*0ab0*/  BSYNC.RECONVERGENT B0 ;  /* 0x0000000000007941 */ /* 0x000fea0003800200 */
.L_x_147:
[----:B------:R-:W0:Y:S01]  /*0ac0*/  S2UR UR7, SR_CgaCtaId ;  /* 0x00000000000779c3 */ /* 0x000e220000008800 */
[----:B------:R-:W-:Y:S01]  /*0ad0*/  UMOV UR6, 0x400 ;  /* 0x0000040000067882 */ /* 0x000fe20000000000 */
[----:B------:R-:W-:Y:S02]  /*0ae0*/  UISETP.GE.U32.AND UP0, UPT, UR10, 0x2, UPT ;  /* 0x000000020a00788c */ /* 0x000fe4000bf06070 */
[----:B------:R-:W-:Y:S02]  /*0af0*/  UIADD3 UR4, UPT, UPT, UR6, 0x1000, URZ ;  /* 0x0000100006047890 */ /* 0x000fe4000fffe0ff */
[----:B0-----:R-:W-:Y:S02]  /*0b00*/  ULEA UR6, UR7, UR6, 0x18 ;  /* 0x0000000607067291 */ /* 0x001fe4000f8ec0ff */
[----:B------:R-:W-:-:S04]  /*0b10*/  ULEA UR7, UR7, UR4, 0x18 ;  /* 0x0000000407077291 */ /* 0x000fc8000f8ec0ff */
[C---:B------:R-:W-:Y:S02]  /*0b20*/  LEA R5, R0.reuse, UR6, 0x2 ;  /* 0x0000000600057c11 */ /* 0x040fe4000f8e10ff */
[----:B------:R-:W-:-:S03]  /*0b30*/  LEA R7, R0, UR7, 0x2 ;  /* 0x0000000700077c11 */ /* 0x000fc6000f8e10ff */
[----:B------:R0:W-:Y:S04]  /*0b40*/  STS [R5], R12 ;  /* 0x0000000c05007388 */ /* 0x0001e80000000800 */
[----:B------:R0:W-:Y:S01]  /*0b50*/  STS [R7], R18 ;  /* 0x0000001207007388 */ /* 0x0001e20000000800 */
[----:B------:R-:W-:Y:S05]  /*0b60*/  BRA.U !UP0, `(.L_x_150) ;  /* 0x0000000108c07547 */ /* 0x000fea000b800000 */
[----:B------:R-:W-:Y:S01]  /*0b70*/  UMOV UR4, URZ ;  /* 0x000000ff00047c82 */ /* 0x000fe20008000000 */
[----:B------:R-:W-:-:S05]  /*0b80*/  UMOV UR11, 0x2 ;  /* 0x00000002000b7882 */ /* 0x000fca0000000000 */
.L_x_153:
[----:B------:R-:W-:Y:S01]  /*0b90*/  UMOV UR8, UR4 ;  /* 0x0000000400087c82 */ /* 0x000fe20008000000 */
[----:B------:R-:W-:Y:S01]  /*0ba0*/  UIADD3 UR4, UPT, UPT, UR4, 0x1, URZ ;  /* 0x0000000104047890 */ /* 0x000fe2000fffe0ff */
[----:B------:R-:W-:Y:S03]  /*0bb0*/  BAR.SYNC.DEFER_BLOCKING 0x0 ;  /* 0x0000000000007b1d */ /* 0x000fe60000010000 */
[----:B------:R-:W-:-:S03]  /*0bc0*/  USHF.R.U32.HI UR9, URZ, UR4, UR10 ;  /* 0x00000004ff097299 */ /* 0x000fc6000801160a */
[----:B------:R-:W-:Y:S03]  /*0bd0*/  BSSY.RECONVERGENT B0, `(.L_x_151) ;  /* 0x0000010000007945 */ /* 0x000fe60003800200 */
[----:B------:R-:W-:-:S13]  /*0be0*/  ISETP.GE.U32.AND P0, PT, R0, UR9, PT ;  /* 0x0000000900007c0c */ /* 0x000fda000bf06070 */
[----:B-1----:R-:W-:Y:S05]  /*0bf0*/  @P0 BRA `(.L_x_152) ;  /* 0x0000000000340947 */ /* 0x002fea0003800000 */
[C---:B------:R-:W-:Y:S01]  /*0c00*/  VIADD R4, R21.reuse, 0x1 ;  /* 0x0000000115047836 */ /* 0x040fe20000000000 */
[----:B0-----:R-:W-:-:S04]  /*0c10*/  SHF.L.U32 R7, R21, UR8, RZ ;  /* 0x0000000815077c19 */ /* 0x001fc800080006ff */
[----:B------:R-:W-:Y:S02]  /*0c20*/  SHF.L.U32 R6, R4, UR8, RZ ;  /* 0x0000000804067c19 */ /* 0x000fe400080006ff */
[----:B------:R-:W-:Y:S02]  /*0c30*/  LEA R12, R7, UR6, 0x2 ;  /* 0x00000006070c7c11 */ /* 0x000fe4000f8e10ff */
[----:B------:R-:W-:-:S03]  /*0c40*/  LEA R5, R6, UR6, 0x2 ;  /* 0x0000000606057c11 */ /* 0x000fc6000f8e10ff */
[----:B------:R-:W-:Y:S04]  /*0c50*/  LDS R4, [R12] ;  /* 0x000000000c047984 */ /* 0x000fe80000000800 */
[----:B------:R-:W0:Y:S02]  /*0c60*/  LDS R5, [R5] ;  /* 0x0000000005057984 */ /* 0x000e240000000800 */
[----:B0-----:R-:W-:-:S13]  /*0c70*/  FSETP.GEU.AND P0, PT, R4, R5, PT ;  /* 0x000000050400720b */ /* 0x001fda0003f0e000 */
[----:B------:R-:W-:Y:S01]  /*0c80*/  @!P0 LEA R4, R6, UR7, 0x2 ;  /* 0x0000000706048c11 */ /* 0x000fe2000f8e10ff */
[----:B------:R-:W-:Y:S01]  /*0c90*/  @!P0 STS [R12], R5 ;  /* 0x000000050c008388 */ /* 0x000fe20000000800 */
[----:B------:R-:W-:-:S04]  /*0ca0*/  @!P0 LEA R7, R7, UR7, 0x2 ;  /* 0x0000000707078c11 */ /* 0x000fc8000f8e10ff */
[----:B------:R-:W0:Y:S04]  /*0cb0*/  @!P0 LDS R4, [R4] ;  /* 0x0000000004048984 */ /* 0x000e280000000800 */
[----:B0-----:R1:W-:Y:S02]  /*0cc0*/  @!P0 STS [R7], R4 ;  /* 0x0000000407008388 */ /* 0x0013e40000000800 */
.L_x_152:
[----:B------:R-:W-:Y:S05]  /*0cd0*/  BSYNC.RECONVERGENT B0 ;  /* 0x0000000000007941 */ /* 0x000fea0003800200 */
.L_x_151:
[----:B------:R-:W-:-:S04]  /*0ce0*/  USHF.L.U32 UR8, UR11, UR8, URZ ;  /* 0x000000080b087299 */ /* 0x000fc800080006ff */
[----:B------:R-:W-:-:S09]  /*0cf0*/  UISETP.GE.U32.AND UP0, UPT, UR8, UR10, UPT ;  /* 0x0000000a0800728c */ /* 0x000fd2000bf06070 */
[----:B------:R-:W-:Y:S05]  /*0d00*/  BRA.U !UP0, `(.L_x_153) ;  /* 0xfffffffd08a07547 */ /* 0x000fea000b83ffff */
[----:B------:R-:W-:Y:S01]  /*0d10*/  UMOV UR4, URZ ;  /* 0x000000ff00047c82 */ /* 0x000fe20008000000 */
[----:B------:R-:W-:-:S05]  /*0d20*/  UMOV UR8, 0x2 ;  /* 0x0000000200087882 */ /* 0x000fca0000000000 */
.L_x_156:
[----:B------:R-:W-:Y:S01]  /*0d30*/  UIADD3 UR6, UPT, UPT, UR4, 0x1, URZ ;  /* 0x0000000104067890 */ /* 0x000fe2000fffe0ff */
[----:B------:R-:W-:Y:S03]  /*0d40*/  BAR.SYNC.DEFER_BLOCKING 0x0 ;  /* 0x0000000000007b1d */ /* 0x000fe60000010000 */
[----:B------:R-:W-:-:S03]  /*0d50*/  USHF.R.U32.HI UR7, URZ, UR6, UR10 ;  /* 0x00000006ff077299 */ /* 0x000fc6000801160a */
[----:B------:R-:W-:Y:S03]  /*0d60*/  BSSY.RECONVERGENT B0, `(.L_x_154) ;  /* 0x000000c000007945 */ /* 0x000fe60003800200 */
[----:B------:R-:W-:-:S13]  /*0d70*/  ISETP.GE.U32.AND P0, PT, R0, UR7, PT ;  /* 0x0000000700007c0c */ /* 0x000fda000bf06070 */
[----:B--2---:R-:W-:Y:S05]  /*0d80*/  @P0 BRA `(.L_x_155) ;  /* 0x0000000000240947 */ /* 0x004fea0003800000 */
[C---:B0-----:R-:W-:Y:S01]  /*0d90*/  VIADD R5, R21.reuse, 0x1 ;  /* 0x0000000115057836 */ /* 0x041fe20000000000 */
[----:B-1----:R-:W-:-:S04]  /*0da0*/  SHF.L.U32 R4, R21, UR4, RZ ;  /* 0x0000000415047c19 */ /* 0x002fc800080006ff */
[----:B------:R-:W-:Y:S02]  /*0db0*/  SHF.L.U32 R5, R5, UR4, RZ ;  /* 0x0000000405057c19 */ /* 0x000fe400080006ff */
[----:B------:R-:W-:Y:S02]  /*0dc0*/  LEA R4, R4, UR5, 0x2 ;  /* 0x0000000504047c11 */ /* 0x000fe4000f8e10ff */
[----:B------:R-:W-:-:S03]  /*0dd0*/  LEA R6, R5, UR5, 0x2 ;  /* 0x0000000505067c11 */ /* 0x000fc6000f8e10ff */
[----:B------:R-:W-:Y:S04]  /*0de0*/  LDS R5, [R4] ;  /* 0x0000000004057984 */ /* 0x000fe80000000800 */
[----:B------:R-:W0:Y:S02]  /*0df0*/  LDS R6, [R6] ;  /* 0x0000000006067984 */ /* 0x000e240000000800 */
[----:B0-----:R-:W-:-:S05]  /*0e00*/  IADD3 R5, PT, PT, R5, R6, RZ ;  /* 0x0000000605057210 */ /* 0x001fca0007ffe0ff */
[----:B------:R2:W-:Y:S02]  /*0e10*/  STS [R4], R5 ;  /* 0x0000000504007388 */ /* 0x0005e40000000800 */
.L_x_155:
[----:B------:R-:W-:Y:S05]  /*0e20*/  BSYNC.RECONVERGENT B0 ;  /* 0x0000000000007941 */ /* 0x000fea0003800200 */
.L_x_154:
[----:B------:R-:W-:-:S04]  /*0e30*/  USHF.L.U32 UR4, UR8, UR4, URZ ;  /* 0x0000000408047299 */ /* 0x000fc800080006ff */
[----:B------:R-:W-:-:S03]  /*0e40*/  UISETP.GE.U32.AND UP0, UPT, UR4, UR10, UPT ;  /* 0x0000000a0400728c */ /* 0x000fc6000bf06070 */
[----:B------:R-:W-:-:S06]  /*0e50*/  UMOV UR4, UR6 ;  /* 0x0000000600047c82 */ /* 0x000fcc0008000000 */
[----:B------:R-:W-:Y:S05]  /*0e60*/  BRA.U !UP0, `(.L_x_156) ;  /* 0xfffffffd08b07547 */ /* 0x000fea000b83ffff */
.L_x_150:
[----:B------:R-:W3:Y:S08]  /*0e70*/  S2UR UR6, SR_CgaCtaId ;  /* 0x00000000000679c3 */ /* 0x000ef00000008800 */
[----:B------:R-:W-:Y:S06]  /*0e80*/  BAR.SYNC.DEFER_BLOCKING 0x0 ;  /* 0x0000000000007b1d */ /* 0x000fec0000010000 */
[----:B------:R-:W-:-:S02]  /*0e90*/  UMOV UR4, 0x400 ;  /* 0x0000040000047882 */ /* 0x000fc40000000000 */
[----:B---3--:R-:W-:Y:S01]  /*0ea0*/  ULEA UR4, UR6, UR4, 0x18 ;  /* 0x0000000406047291 */ /* 0x008fe2000f8ec0ff */
[----:B------:R-:W3:Y:S08]  /*0eb0*/  LDCU UR6, c[0x0][0x390] ;  /* 0x00007200ff0677ac */ /* 0x000ef00008000800 */
[----:B-12---:R-:W3:Y:S02]  /*0ec0*/  LDS R4, [UR4+0x2000] ;  /* 0x00200004ff047984 */ /* 0x006ee40008000800 */
[----:B---3--:R-:W-:-:S13]  /*0ed0*/  ISETP.GE.AND P0, PT, R4, UR6, PT ;  /* 0x0000000604007c0c */ /* 0x008fda000bf06270 */
[----:B------:R-:W-:Y:S05]  /*0ee0*/  @!P0 BRA `(.L_x_157) ;  /* 0x0000000000448947 */ /* 0x000fea0003800000 */
[----:B------:R-:W-:Y:S01]  /*0ef0*/  ISETP.NE.AND P0, PT, R0, RZ, PT ;  /* 0x000000ff0000720c */ /* 0x000fe20003f05270 */
[----:B------:R-:W-:-:S12]  /*0f00*/  BSSY.RECONVERGENT B0, `(.L_x_158) ;  /* 0x000000e000007945 */ /* 0x000fd80003800200 */
[----:B------:R-:W-:Y:S05]  /*0f10*/  @P0 BRA `(.L_x_159) ;  /* 0x0000000000300947 */ /* 0x000fea0003800000 */
[----:B0-----:R-:W0:Y:S08]  /*0f20*/  LDC.64 R4, c[0x0][0x3a8] ;  /* 0x0000ea00ff047b82 */ /* 0x001e300000000a00 */
[----:B------:R-:W1:Y:S01]  /*0f30*/  LDC.64 R6, c[0x0][0x3b0] ;  /* 0x0000ec00ff067b82 */ /* 0x000e620000000a00 */
[----:B0-----:R-:W-:-:S05]  /*0f40*/  IMAD.WIDE R4, R8, 0x4, R4 ;  /* 0x0000000408047825 */ /* 0x001fca00078e0204 */
[----:B------:R2:W-:Y:S04]  /*0f50*/  STG.E desc[UR12][R4.64], R11 ;  /* 0x0000000b04007986 */ /* 0x0005e8000c10190c */
[----:B------:R-:W3:Y:S01]  /*0f60*/  LDG.E R13, desc[UR12][R2.64] ;  /* 0x0000000c020d7981 */ /* 0x000ee2000c1e1900 */
[----:B------:R-:W-:-:S04]  /*0f70*/  IMAD R15, R8, 0x3, RZ ;  /* 0x00000003080f7824 */ /* 0x000fc800078e02ff */
[----:B-1----:R-:W-:-:S05]  /*0f80*/  IMAD.WIDE R6, R15, 0x4, R6 ;  /* 0x000000040f067825 */ /* 0x002fca00078e0206 */
[----:B---3--:R2:W-:Y:S04]  /*0f90*/  STG.E desc[UR12][R6.64], R13 ;  /* 0x0000000d06007986 */ /* 0x0085e8000c10190c */
[----:B------:R-:W3:Y:S04]  /*0fa0*/  LDG.E R15, desc[UR12][R2.64+0x4] ;  /* 0x0000040c020f7981 */ /* 0x000ee8000c1e1900 */
[----:B---3--:R2:W-:Y:S04]  /*0fb0*/  STG.E desc[UR12][R6.64+0x4], R15 ;  /* 0x0000040f06007986 */ /* 0x0085e8000c10190c */
[----:B------:R-:W3:Y:S04]  /*0fc0*/  LDG.E R17, desc[UR12][R2.64+0x8] ;  /* 0x0000080c02117981 */ /* 0x000ee8000c1e1900 */
[----:B---3--:R2:W-:Y:S02]  /*0fd0*/  STG.E desc[UR12][R6.64+0x8], R17 ;  /* 0x0000081106007986 */ /* 0x0085e4000c10190c */
.L_x_159:
[----:B------:R-:W-:Y:S05]  /*0fe0*/  BSYNC.RECONVERGENT B0 ;  /* 0x0000000000007941 */ /* 0x000fea0003800200 */
.L_x_158:
[----:B------:R-:W-:-:S07]  /*0ff0*/  VIADD R8, R8, 0x1 ;  /* 0x0000000108087836 */ /* 0x000fce0000000000 */
.L_x_157:
[----:B--2---:R-:W1:Y:S01]  /*1000*/  LDS R11, [UR4+0x1000] ;  /* 0x00100004ff0b7984 */ /* 0x004e620008000800 */
[----:B------:R-:W2:Y:S01]  /*1010*/  LDCU UR4, c[0x0][0x388] ;  /* 0x00007100ff0477ac */ /* 0x000ea20008000800 */
[----:B------:R-:W-:Y:S01]  /*1020*/  BAR.SYNC.DEFER_BLOCKING 0x0 ;  /* 0x0000000000007b1d */ /* 0x000fe20000010000 */
[----:B--2---:R-:W-:-:S13]  /*1030*/  ISETP.GE.AND P0, PT, R8, UR4, PT ;  /* 0x0000000408007c0c */ /* 0x004fda000bf06270 */
[----:B------:R-:W-:Y:S05]  /*1040*/  @!P0 BRA `(.L_x_160) ;  /* 0xfffffff400c08947 */ /* 0x000fea000383ffff */
[----:B------:R-:W-:Y:S05]  /*1050*/  EXIT ;  /* 0x000000000000794d */ /* 0x000fea0003800000 */
.L_x_161:
        /* <DEDUP_REMOVED lines=10> */
.L_x_170:


//--------------------- .nv.shared._Z9ballqueryiiiPKfPfS1_S1_Pi --------------------------
	.section	.nv.shared._Z9ballqueryiiiPKfPfS1_S1_Pi,"aw",@nobits
	.sectionflags	@""
	.align	4
.nv.shared._Z9ballqueryiiiPKfPfS1_S1_Pi:
	.zero		41984


//--------------------- .nv.shared.reserved.0     --------------------------
	.section	.nv.shared.reserved.0,"aw",@nobits
	.weak		__nv_reservedSMEM_offset_0_alias
	.size		__nv_reservedSMEM_offset_0_alias, 0, 64
	.other		__nv_reservedSMEM_offset_0_alias,@"STO_CUDA_RESERVED_SHARED STV_DEFAULT"
__nv_reservedSMEM_offset_0_alias:
	.zero		0
	.zero		64


//--------------------- .nv.shared._Z12updateradiusiiiPKfPfS1_ --------------------------
	.section	.nv.shared._Z12updateradiusiiiPKfPfS1_,"aw",@nobits
	.sectionflags	@""
	.align	4
.nv.shared._Z12updateradiusiiiPKfPfS1_:
	.zero		5120


//--------------------- .nv.shared._Z9rbskerneliiiPKfPfPiS1_ --------------------------
	.section	.nv.shared._Z9rbskerneliiiPKfPfPiS1_,"aw",@nobits
	.sectionflags	@""
	.align	4
.nv.shared._Z9rbskerneliiiPKfPfPiS1_:
	.zero		37892


//--------------------- .nv.shared._Z30farthestpointsamplingallKerneliiiPKfPfPi --------------------------
	.section	.nv.shared._Z30farthestpointsamplingallKerneliiiPKfPfPi,"aw",@nobits
	.sectionflags	@""
	.align	4
.nv.shared._Z30farthestpointsamplingallKerneliiiPKfPfPi:
	.zero		41984


//--------------------- .nv.shared._Z27farthestpointsamplingKerneliiifiPKfPfPiS1_ --------------------------
	.section	.nv.shared._Z27farthestpointsamplingKerneliiifiPKfPfPiS1_,"aw",@nobits
	.sectionflags	@""
	.align	4
.nv.shared._Z27farthestpointsamplingKerneliiifiPKfPfPiS1_:
	.zero		50176


//--------------------- .nv.constant0._Z9ballqueryiiiPKfPfS1_S1_Pi --------------------------
	.section	.nv.constant0._Z9ballqueryiiiPKfPfS1_S1_Pi,"a",@progbits
	.sectionflags	@""
	.align	4
.nv.constant0._Z9ballqueryiiiPKfPfS1_S1_Pi:
	.zero		952


//--------------------- .nv.constant0._Z12updateradiusiiiPKfPfS1_ --------------------------
	.section	.nv.constant0._Z12updateradiusiiiPKfPfS1_,"a",@progbits
	.sectionflags	@""
	.align	4
.nv.constant0._Z12updateradiusiiiPKfPfS1_:
	.zero		936


//--------------------- .nv.constant0._Z9rbskerneliiiPKfPfPiS1_ --------------------------
	.section	.nv.constant0._Z9rbskerneliiiPKfPfPiS1_,"a",@progbits
	.sectionflags	@""
	.align	4
.nv.constant0._Z9rbskerneliiiPKfPfPiS1_:
	.zero		944


//--------------------- .nv.constant0._Z11knearkerneliiiPKfPfS1_Pi --------------------------
	.section	.nv.constant0._Z11knearkerneliiiPKfPfS1_Pi,"a",@progbits
	.sectionflags	@""
	.align	4
.nv.constant0._Z11knearkerneliiiPKfPfS1_Pi:
	.zero		944


//--------------------- .nv.constant0._Z30farthestpointsamplingallKerneliiiPKfPfPi --------------------------
	.section	.nv.constant0._Z30farthestpointsamplingallKerneliiiPKfPfPi,"a",@progbits
	.sectionflags	@""
	.align	4
.nv.constant0._Z30farthestpointsamplingallKerneliiiPKfPfPi:
	.zero		936


//--------------------- .nv.constant0._Z27farthestpointsamplingKerneliiifiPKfPfPiS1_ --------------------------
	.section	.nv.constant0._Z27farthestpointsamplingKerneliiifiPKfPfPiS1_,"a",@progbits
	.sectionflags	@""
	.align	4
.nv.constant0._Z27farthestpointsamplingKerneliiifiPKfPfPiS1_:
	.zero		952


//--------------------- SYMBOLS --------------------------

	.type		.nv.reservedSmem.offset0,@object
	.size		.nv.reservedSmem.offset0,0x4
	.type		.nv.reservedSmem.cap,@object
	.size		.nv.reservedSmem.cap,0x4
